	.target	sm_90a

	.elftype	@"ET_EXEC"


//--------------------- .note.nv.tkinfo           --------------------------
	.section	.note.nv.tkinfo,"",@"SHT_NOTE"
	.sectionflags	@"SHF_NOTE_NV_TKINFO"
	.tkinfo
        /*0018*/ 	.word	0x00000002
        /*0030*/ 	.string	""
        /*0030*/ 	.string	"ptxas"
        /*0030*/ 	.string	"Cuda compilation tools, release 13.0, V13.0.88"
        /*0030*/ 	.string	"Build cuda_13.0.r13.0/compiler.36424714_0"
        /*0030*/ 	.string	"-arch sm_90a -m 64 "



//--------------------- .note.nv.cuinfo           --------------------------
	.section	.note.nv.cuinfo,"",@"SHT_NOTE"
	.sectionflags	@"SHF_NOTE_NV_CUINFO"
        /*0018*/ 	.short	0x0002
        /*001a*/ 	.short	0x005a
        /*001c*/ 	.short	0x0082
	.zero		2


//--------------------- .nv.info                  --------------------------
	.section	.nv.info,"",@"SHT_CUDA_INFO"
	.align	4


	//----- nvinfo : EIATTR_REGCOUNT
	.align		4
        /*0000*/ 	.byte	0x04, 0x2f
        /*0002*/ 	.short	(.L_15 - .L_14)
	.align		4
.L_14:
        /*0004*/ 	.word	index@(_ZN7cutlass13device_kernelINS_4gemm6kernel13GemmUniversalIN4cute5tupleIJiiiiEEENS1_10collective13CollectiveMmaINS1_34MainloopSm90TmaGmmaWarpSpecializedILi5ENS5_IJNS4_1CILi2EEESB_NSA_ILi1EEEEEENS1_35KernelTmaWarpSpecializedCooperativeEEENS5_IJNSA_ILi256EEENSA_ILi128EEESH_EEENS_10bfloat16_tENS5_IJlSC_lEEESJ_SK_NS4_8TiledMMAINS4_8MMA_AtomIJNS4_4SM904GMMA28MMA_64x128x16_F32BF16BF16_SSILNSO_5MajorE0ELSQ_0ELNSO_7ScaleInE1ELSR_1EEEEEENS4_6LayoutINS5_IJSB_SC_SC_EEENS5_IJSC_NSA_ILi0EEESW_EEEEENS5_IJNS4_10UnderscoreESZ_SZ_EEEEENS4_23SM90_TMA_LOAD_MULTICASTENS4_14ComposedLayoutINS4_7SwizzleILi3ELi4ELi3EEENS4_18smem_ptr_flag_bitsILi16EEENSU_INS5_IJNSA_ILi8EEENSA_ILi64EEEEEENS5_IJS19_SC_EEEEEEEvNS4_8identityES12_S1D_vS1E_EENS_8epilogue10collective6detail29Sm90TmaWarpSpecializedAdapterINS1H_15DefaultEpilogueISJ_SK_SK_NS1G_6thread17LinearCombinationISJ_Li1EffLNS1L_9ScaleType4KindE0ELNS_15FloatRoundStyleE2ESJ_EENS1_15EpilogueDefaultEEEEEvvEEEEvNT_6ParamsE)
        /*0008*/ 	.word	0x000000a8


	//----- nvinfo : EIATTR_FRAME_SIZE
	.align		4
.L_15:
        /*000c*/ 	.byte	0x04, 0x11
        /*000e*/ 	.short	(.L_17 - .L_16)
	.align		4
.L_16:
        /*0010*/ 	.word	index@(_ZN7cutlass13device_kernelINS_4gemm6kernel13GemmUniversalIN4cute5tupleIJiiiiEEENS1_10collective13CollectiveMmaINS1_34MainloopSm90TmaGmmaWarpSpecializedILi5ENS5_IJNS4_1CILi2EEESB_NSA_ILi1EEEEEENS1_35KernelTmaWarpSpecializedCooperativeEEENS5_IJNSA_ILi256EEENSA_ILi128EEESH_EEENS_10bfloat16_tENS5_IJlSC_lEEESJ_SK_NS4_8TiledMMAINS4_8MMA_AtomIJNS4_4SM904GMMA28MMA_64x128x16_F32BF16BF16_SSILNSO_5MajorE0ELSQ_0ELNSO_7ScaleInE1ELSR_1EEEEEENS4_6LayoutINS5_IJSB_SC_SC_EEENS5_IJSC_NSA_ILi0EEESW_EEEEENS5_IJNS4_10UnderscoreESZ_SZ_EEEEENS4_23SM90_TMA_LOAD_MULTICASTENS4_14ComposedLayoutINS4_7SwizzleILi3ELi4ELi3EEENS4_18smem_ptr_flag_bitsILi16EEENSU_INS5_IJNSA_ILi8EEENSA_ILi64EEEEEENS5_IJS19_SC_EEEEEEEvNS4_8identityES12_S1D_vS1E_EENS_8epilogue10collective6detail29Sm90TmaWarpSpecializedAdapterINS1H_15DefaultEpilogueISJ_SK_SK_NS1G_6thread17LinearCombinationISJ_Li1EffLNS1L_9ScaleType4KindE0ELNS_15FloatRoundStyleE2ESJ_EENS1_15EpilogueDefaultEEEEEvvEEEEvNT_6ParamsE)
        /*0014*/ 	.word	0x00000000


	//----- nvinfo : EIATTR_MIN_STACK_SIZE
	.align		4
.L_17:
        /*0018*/ 	.byte	0x04, 0x12
        /*001a*/ 	.short	(.L_19 - .L_18)
	.align		4
.L_18:
        /*001c*/ 	.word	index@(_ZN7cutlass13device_kernelINS_4gemm6kernel13GemmUniversalIN4cute5tupleIJiiiiEEENS1_10collective13CollectiveMmaINS1_34MainloopSm90TmaGmmaWarpSpecializedILi5ENS5_IJNS4_1CILi2EEESB_NSA_ILi1EEEEEENS1_35KernelTmaWarpSpecializedCooperativeEEENS5_IJNSA_ILi256EEENSA_ILi128EEESH_EEENS_10bfloat16_tENS5_IJlSC_lEEESJ_SK_NS4_8TiledMMAINS4_8MMA_AtomIJNS4_4SM904GMMA28MMA_64x128x16_F32BF16BF16_SSILNSO_5MajorE0ELSQ_0ELNSO_7ScaleInE1ELSR_1EEEEEENS4_6LayoutINS5_IJSB_SC_SC_EEENS5_IJSC_NSA_ILi0EEESW_EEEEENS5_IJNS4_10UnderscoreESZ_SZ_EEEEENS4_23SM90_TMA_LOAD_MULTICASTENS4_14ComposedLayoutINS4_7SwizzleILi3ELi4ELi3EEENS4_18smem_ptr_flag_bitsILi16EEENSU_INS5_IJNSA_ILi8EEENSA_ILi64EEEEEENS5_IJS19_SC_EEEEEEEvNS4_8identityES12_S1D_vS1E_EENS_8epilogue10collective6detail29Sm90TmaWarpSpecializedAdapterINS1H_15DefaultEpilogueISJ_SK_SK_NS1G_6thread17LinearCombinationISJ_Li1EffLNS1L_9ScaleType4KindE0ELNS_15FloatRoundStyleE2ESJ_EENS1_15EpilogueDefaultEEEEEvvEEEEvNT_6ParamsE)
        /*0020*/ 	.word	0x00000000
.L_19:


//--------------------- .nv.compat                --------------------------
	.section	.nv.compat,"",@"SHT_CUDA_COMPAT_INFO"
	.align	4
        /*0000*/ 	.byte	0x02, 0x09, 0x01, 0x00, 0x02, 0x02, 0x04, 0x00, 0x02, 0x05, 0x05, 0x00, 0x03, 0x07, 0x01, 0x01
        /*0010*/ 	.byte	0x02, 0x03, 0x01, 0x00, 0x02, 0x06, 0x01, 0x00, 0x04, 0x0b, 0x08, 0x00, 0x00, 0x00, 0x00, 0x00
        /*0020*/ 	.byte	0x00, 0x00, 0x00, 0x00


//--------------------- .nv.info._ZN7cutlass13device_kernelINS_4gemm6kernel13GemmUniversalIN4cute5tupleIJiiiiEEENS1_10collective13CollectiveMmaINS1_34MainloopSm90TmaGmmaWarpSpecializedILi5ENS5_IJNS4_1CILi2EEESB_NSA_ILi1EEEEEENS1_35KernelTmaWarpSpecializedCooperativeEEENS5_IJNSA_ILi256EEENSA_ILi128EEESH_EEENS_10bfloat16_tENS5_IJlSC_lEEESJ_SK_NS4_8TiledMMAINS4_8MMA_AtomIJNS4_4SM904GMMA28MMA_64x128x16_F32BF16BF16_SSILNSO_5MajorE0ELSQ_0ELNSO_7ScaleInE1ELSR_1EEEEEENS4_6LayoutINS5_IJSB_SC_SC_EEENS5_IJSC_NSA_ILi0EEESW_EEEEENS5_IJNS4_10UnderscoreESZ_SZ_EEEEENS4_23SM90_TMA_LOAD_MULTICASTENS4_14ComposedLayoutINS4_7SwizzleILi3ELi4ELi3EEENS4_18smem_ptr_flag_bitsILi16EEENSU_INS5_IJNSA_ILi8EEENSA_ILi64EEEEEENS5_IJS19_SC_EEEEEEEvNS4_8identityES12_S1D_vS1E_EENS_8epilogue10collective6detail29Sm90TmaWarpSpecializedAdapterINS1H_15DefaultEpilogueISJ_SK_SK_NS1G_6thread17LinearCombinationISJ_Li1EffLNS1L_9ScaleType4KindE0ELNS_15FloatRoundStyleE2ESJ_EENS1_15EpilogueDefaultEEEEEvvEEEEvNT_6ParamsE --------------------------
	.section	.nv.info._ZN7cutlass13device_kernelINS_4gemm6kernel13GemmUniversalIN4cute5tupleIJiiiiEEENS1_10collective13CollectiveMmaINS1_34MainloopSm90TmaGmmaWarpSpecializedILi5ENS5_IJNS4_1CILi2EEESB_NSA_ILi1EEEEEENS1_35KernelTmaWarpSpecializedCooperativeEEENS5_IJNSA_ILi256EEENSA_ILi128EEESH_EEENS_10bfloat16_tENS5_IJlSC_lEEESJ_SK_NS4_8TiledMMAINS4_8MMA_AtomIJNS4_4SM904GMMA28MMA_64x128x16_F32BF16BF16_SSILNSO_5MajorE0ELSQ_0ELNSO_7ScaleInE1ELSR_1EEEEEENS4_6LayoutINS5_IJSB_SC_SC_EEENS5_IJSC_NSA_ILi0EEESW_EEEEENS5_IJNS4_10UnderscoreESZ_SZ_EEEEENS4_23SM90_TMA_LOAD_MULTICASTENS4_14ComposedLayoutINS4_7SwizzleILi3ELi4ELi3EEENS4_18smem_ptr_flag_bitsILi16EEENSU_INS5_IJNSA_ILi8EEENSA_ILi64EEEEEENS5_IJS19_SC_EEEEEEEvNS4_8identityES12_S1D_vS1E_EENS_8epilogue10collective6detail29Sm90TmaWarpSpecializedAdapterINS1H_15DefaultEpilogueISJ_SK_SK_NS1G_6thread17LinearCombinationISJ_Li1EffLNS1L_9ScaleType4KindE0ELNS_15FloatRoundStyleE2ESJ_EENS1_15EpilogueDefaultEEEEEvvEEEEvNT_6ParamsE,"",@"SHT_CUDA_INFO"
	.sectionflags	@""
	.align	4


	//----- nvinfo : EIATTR_CUDA_API_VERSION
	.align		4
        /*0000*/ 	.byte	0x04, 0x37
        /*0002*/ 	.short	(.L_21 - .L_20)
.L_20:
        /*0004*/ 	.word	0x00000082


	//----- nvinfo : EIATTR_KPARAM_INFO
	.align		4
.L_21:
        /*0008*/ 	.byte	0x04, 0x17
        /*000a*/ 	.short	(.L_23 - .L_22)
.L_22:
        /*000c*/ 	.word	0x00000000
        /*0010*/ 	.short	0x0000
        /*0012*/ 	.short	0x0070
        /*0014*/ 	.byte	0x00, 0xf0, 0x01, 0x10


	//----- nvinfo : EIATTR_SPARSE_MMA_MASK
	.align		4
.L_23:
        /*0018*/ 	.byte	0x03, 0x50
        /*001a*/ 	.short	0x0000


	//----- nvinfo : EIATTR_MAXREG_COUNT
	.align		4
        /*001c*/ 	.byte	0x03, 0x1b
        /*001e*/ 	.short	0x00a8


	//----- nvinfo : EIATTR_NUM_BARRIERS
	.align		4
        /*0020*/ 	.byte	0x02, 0x4c
        /*0022*/ 	.byte	0x01
	.zero		1


	//----- nvinfo : EIATTR_EXTERNS
	.align		4
        /*0024*/ 	.byte	0x04, 0x0f
        /*0026*/ 	.short	(.L_25 - .L_24)


	//   ....[0]....
	.align		4
.L_24:
        /*0028*/ 	.word	index@(__assertfail)


	//----- nvinfo : EIATTR_MERCURY_ISA_VERSION
	.align		4
.L_25:
        /*002c*/ 	.byte	0x03, 0x5f
        /*002e*/ 	.short	0x0101


	//----- nvinfo : EIATTR_INT_WARP_WIDE_INSTR_OFFSETS
	.align		4
        /*0030*/ 	.byte	0x04, 0x31
        /*0032*/ 	.short	(.L_27 - .L_26)


	//   ....[0]....
.L_26:
        /*0034*/ 	.word	0x000004a0


	//   ....[1]....
        /*0038*/ 	.word	0x000004d0


	//   ....[2]....
        /*003c*/ 	.word	0x00000690


	//----- nvinfo : EIATTR_COOP_GROUP_MASK_REGIDS
	.align		4
.L_27:
        /*0040*/ 	.byte	0x04, 0x29
        /*0042*/ 	.short	(.L_29 - .L_28)


	//   ....[0]....
.L_28:
        /*0044*/ 	.word	0xffffffff


	//   ....[1]....
        /*0048*/ 	.word	0xffffffff


	//   ....[2]....
        /*004c*/ 	.word	0xffffffff


	//   ....[3]....
        /*0050*/ 	.word	0xffffffff


	//   ....[4]....
        /*0054*/ 	.word	0xffffffff


	//   ....[5]....
        /*0058*/ 	.word	0xffffffff


	//----- nvinfo : EIATTR_COOP_GROUP_INSTR_OFFSETS
	.align		4
.L_29:
        /*005c*/ 	.byte	0x04, 0x28
        /*005e*/ 	.short	(.L_31 - .L_30)


	//   ....[0]....
.L_30:
        /*0060*/ 	.word	0x00000060


	//   ....[1]....
        /*0064*/ 	.word	0x00000070


	//   ....[2]....
        /*0068*/ 	.word	0x00000130


	//   ....[3]....
        /*006c*/ 	.word	0x000002f0


	//   ....[4]....
        /*0070*/ 	.word	0x00000810


	//   ....[5]....
        /*0074*/ 	.word	0x00001260


	//----- nvinfo : EIATTR_REG_RECONFIG
	.align		4
.L_31:
        /*0078*/ 	.byte	0x01, 0x54
	.zero		2


	//----- nvinfo : EIATTR_SYSCALL_OFFSETS
	.align		4
        /*007c*/ 	.byte	0x04, 0x46
        /*007e*/ 	.short	(.L_33 - .L_32)


	//   ....[0]....
.L_32:
        /*0080*/ 	.word	0x00001420


	//----- nvinfo : EIATTR_MBARRIER_INSTR_OFFSETS
	.align		4
.L_33:
        /*0084*/ 	.byte	0x04, 0x39
        /*0086*/ 	.short	(.L_35 - .L_34)


	//   ....[0]....
.L_34:
        /*0088*/ 	.word	0x00000230
        /*008c*/ 	.word	0x000000ff
        /*0090*/ 	.word	0x00000000
        /*0094*/ 	.short	0x0100
        /*0096*/ 	.byte	0x08
	.zero		1


	//   ....[1]....
        /*0098*/ 	.word	0x00000240
        /*009c*/ 	.word	0x000000ff
        /*00a0*/ 	.word	0x00000028
        /*00a4*/ 	.short	0x0100
        /*00a6*/ 	.byte	0x08
	.zero		1


	//   ....[2]....
        /*00a8*/ 	.word	0x00000250
        /*00ac*/ 	.word	0x000000ff
        /*00b0*/ 	.word	0x00000008
        /*00b4*/ 	.short	0x0100
        /*00b6*/ 	.byte	0x08
	.zero		1


	//   ....[3]....
        /*00b8*/ 	.word	0x00000260
        /*00bc*/ 	.word	0x000000ff
        /*00c0*/ 	.word	0x00000030
        /*00c4*/ 	.short	0x0100
        /*00c6*/ 	.byte	0x08
	.zero		1


	//   ....[4]....
        /*00c8*/ 	.word	0x00000270
        /*00cc*/ 	.word	0x000000ff
        /*00d0*/ 	.word	0x00000010
        /*00d4*/ 	.short	0x0100
        /*00d6*/ 	.byte	0x08
	.zero		1


	//   ....[5]....
        /*00d8*/ 	.word	0x00000280
        /*00dc*/ 	.word	0x000000ff
        /*00e0*/ 	.word	0x00000038
        /*00e4*/ 	.short	0x0100
        /*00e6*/ 	.byte	0x08
	.zero		1


	//   ....[6]....
        /*00e8*/ 	.word	0x00000290
        /*00ec*/ 	.word	0x000000ff
        /*00f0*/ 	.word	0x00000018
        /*00f4*/ 	.short	0x0100
        /*00f6*/ 	.byte	0x08
	.zero		1


	//   ....[7]....
        /*00f8*/ 	.word	0x000002a0
        /*00fc*/ 	.word	0x000000ff
        /*0100*/ 	.word	0x00000040
        /*0104*/ 	.short	0x0100
        /*0106*/ 	.byte	0x08
	.zero		1


	//   ....[8]....
        /*0108*/ 	.word	0x000002b0
        /*010c*/ 	.word	0x000000ff
        /*0110*/ 	.word	0x00000020
        /*0114*/ 	.short	0x0100
        /*0116*/ 	.byte	0x08
	.zero		1


	//   ....[9]....
        /*0118*/ 	.word	0x000002c0
        /*011c*/ 	.word	0x000000ff
        /*0120*/ 	.word	0x00000048
        /*0124*/ 	.short	0x0100
        /*0126*/ 	.byte	0x08
	.zero		1


	//   ....[10]....
        /*0128*/ 	.word	0x00000710
        /*012c*/ 	.word	0x000000ff
        /*0130*/ 	.word	0x00000060
        /*0134*/ 	.short	0x0100
        /*0136*/ 	.byte	0x06
	.zero		1


	//   ....[11]....
        /*0138*/ 	.word	0x000007a0
        /*013c*/ 	.word	0x000000ff
        /*0140*/ 	.word	0x00000068
        /*0144*/ 	.short	0x0100
        /*0146*/ 	.byte	0x06
	.zero		1


	//   ....[12]....
        /*0148*/ 	.word	0x000014e0
        /*014c*/ 	.word	0x00000003
        /*0150*/ 	.word	0x00000000
        /*0154*/ 	.short	0x010a
        /*0156*/ 	.byte	0x3f
	.zero		1


	//   ....[13]....
        /*0158*/ 	.word	0x00001520
        /*015c*/ 	.word	0x00000003
        /*0160*/ 	.word	0x00000000
        /*0164*/ 	.short	0x010a
        /*0166*/ 	.byte	0x3f
	.zero		1


	//   ....[14]....
        /*0168*/ 	.word	0x00001d40
        /*016c*/ 	.word	0x00000005
        /*0170*/ 	.word	0x00000000
        /*0174*/ 	.short	0x010a
        /*0176*/ 	.byte	0x3f
	.zero		1


	//   ....[15]....
        /*0178*/ 	.word	0x00001d80
        /*017c*/ 	.word	0x00000005
        /*0180*/ 	.word	0x00000000
        /*0184*/ 	.short	0x010a
        /*0186*/ 	.byte	0x3f
	.zero		1


	//   ....[16]....
        /*0188*/ 	.word	0x00002420
        /*018c*/ 	.word	0x00000005
        /*0190*/ 	.word	0x00000000
        /*0194*/ 	.short	0x0101
        /*0196*/ 	.byte	0x3f
	.zero		1


	//   ....[17]....
        /*0198*/ 	.word	0x00002640
        /*019c*/ 	.word	0x00000003
        /*01a0*/ 	.word	0x00000000
        /*01a4*/ 	.short	0x0101
        /*01a6*/ 	.byte	0x3f
	.zero		1


	//   ....[18]....
        /*01a8*/ 	.word	0x0000bf30
        /*01ac*/ 	.word	0x0000000e
        /*01b0*/ 	.word	0x00000028
        /*01b4*/ 	.short	0x010a
        /*01b6*/ 	.byte	0x3f
	.zero		1


	//   ....[19]....
        /*01b8*/ 	.word	0x0000c3a0
        /*01bc*/ 	.word	0x00000006
        /*01c0*/ 	.word	0x00000068
        /*01c4*/ 	.short	0x0101
        /*01c6*/ 	.byte	0x3f
	.zero		1


	//   ....[20]....
        /*01c8*/ 	.word	0x0000cad0
        /*01cc*/ 	.word	0x00000007
        /*01d0*/ 	.word	0x00000000
        /*01d4*/ 	.short	0x010a
        /*01d6*/ 	.byte	0x3f
	.zero		1


	//   ....[21]....
        /*01d8*/ 	.word	0x0000cb50
        /*01dc*/ 	.word	0x00000009
        /*01e0*/ 	.word	0x00000000
        /*01e4*/ 	.short	0x010a
        /*01e6*/ 	.byte	0x3f
	.zero		1


	//   ....[22]....
        /*01e8*/ 	.word	0x0000cbe0
        /*01ec*/ 	.word	0x00000006
        /*01f0*/ 	.word	0x00000000
        /*01f4*/ 	.short	0x010a
        /*01f6*/ 	.byte	0x3f
	.zero		1


	//   ....[23]....
        /*01f8*/ 	.word	0x0000cc70
        /*01fc*/ 	.word	0x00000009
        /*0200*/ 	.word	0x00000000
        /*0204*/ 	.short	0x010a
        /*0206*/ 	.byte	0x3f
	.zero		1


	//   ....[24]....
        /*0208*/ 	.word	0x0000cd00
        /*020c*/ 	.word	0x00000003
        /*0210*/ 	.word	0x00000000
        /*0214*/ 	.short	0x010a
        /*0216*/ 	.byte	0x3f
	.zero		1


	//   ....[25]....
        /*0218*/ 	.word	0x0000cd60
        /*021c*/ 	.word	0x00000003
        /*0220*/ 	.word	0x00000000
        /*0224*/ 	.short	0x010a
        /*0226*/ 	.byte	0x3f
	.zero		1


	//   ....[26]....
        /*0228*/ 	.word	0x0000cdb0
        /*022c*/ 	.word	0x00000005
        /*0230*/ 	.word	0x00000000
        /*0234*/ 	.short	0x010a
        /*0236*/ 	.byte	0x3f
	.zero		1


	//   ....[27]....
        /*0238*/ 	.word	0x0000ce80
        /*023c*/ 	.word	0x0000000e
        /*0240*/ 	.word	0x00000028
        /*0244*/ 	.short	0x010a
        /*0246*/ 	.byte	0x3f
	.zero		1


	//   ....[28]....
        /*0248*/ 	.word	0x0000cf50
        /*024c*/ 	.word	0x00000007
        /*0250*/ 	.word	0x00000000
        /*0254*/ 	.short	0x010a
        /*0256*/ 	.byte	0x3f
	.zero		1


	//   ....[29]....
        /*0258*/ 	.word	0x0000cfa0
        /*025c*/ 	.word	0x00000009
        /*0260*/ 	.word	0x00000000
        /*0264*/ 	.short	0x010a
        /*0266*/ 	.byte	0x3f
	.zero		1


	//   ....[30]....
        /*0268*/ 	.word	0x0000cff0
        /*026c*/ 	.word	0x00000006
        /*0270*/ 	.word	0x00000000
        /*0274*/ 	.short	0x010a
        /*0276*/ 	.byte	0x3f
	.zero		1


	//   ....[31]....
        /*0278*/ 	.word	0x0000d040
        /*027c*/ 	.word	0x00000009
        /*0280*/ 	.word	0x00000000
        /*0284*/ 	.short	0x010a
        /*0286*/ 	.byte	0x3f
	.zero		1


	//----- nvinfo : EIATTR_NUM_MBARRIERS
	.align		4
.L_35:
        /*0288*/ 	.byte	0x03, 0x38
        /*028a*/ 	.short	0x000c


	//----- nvinfo : EIATTR_EXIT_INSTR_OFFSETS
	.align		4
        /*028c*/ 	.byte	0x04, 0x1c
        /*028e*/ 	.short	(.L_37 - .L_36)


	//   ....[0]....
.L_36:
        /*0290*/ 	.word	0x00000970


	//   ....[1]....
        /*0294*/ 	.word	0x00001190


	//   ....[2]....
        /*0298*/ 	.word	0x0000b570


	//   ....[3]....
        /*029c*/ 	.word	0x0000bad0


	//   ....[4]....
        /*02a0*/ 	.word	0x0000cd50


	//----- nvinfo : EIATTR_MAX_THREADS
	.align		4
.L_37:
        /*02a4*/ 	.byte	0x04, 0x05
        /*02a6*/ 	.short	(.L_39 - .L_38)
.L_38:
        /*02a8*/ 	.word	0x00000180
        /*02ac*/ 	.word	0x00000001
        /*02b0*/ 	.word	0x00000001


	//----- nvinfo : EIATTR_CRS_STACK_SIZE
	.align		4
.L_39:
        /*02b4*/ 	.byte	0x04, 0x1e
        /*02b6*/ 	.short	(.L_41 - .L_40)
.L_40:
        /*02b8*/ 	.word	0x00000000


	//----- nvinfo : EIATTR_CBANK_PARAM_SIZE
	.align		4
.L_41:
        /*02bc*/ 	.byte	0x03, 0x19
        /*02be*/ 	.short	0x0470


	//----- nvinfo : EIATTR_PARAM_CBANK
	.align		4
        /*02c0*/ 	.byte	0x04, 0x0a
        /*02c2*/ 	.short	(.L_43 - .L_42)
	.align		4
.L_42:
        /*02c4*/ 	.word	index@(.nv.constant0._ZN7cutlass13device_kernelINS_4gemm6kernel13GemmUniversalIN4cute5tupleIJiiiiEEENS1_10collective13CollectiveMmaINS1_34MainloopSm90TmaGmmaWarpSpecializedILi5ENS5_IJNS4_1CILi2EEESB_NSA_ILi1EEEEEENS1_35KernelTmaWarpSpecializedCooperativeEEENS5_IJNSA_ILi256EEENSA_ILi128EEESH_EEENS_10bfloat16_tENS5_IJlSC_lEEESJ_SK_NS4_8TiledMMAINS4_8MMA_AtomIJNS4_4SM904GMMA28MMA_64x128x16_F32BF16BF16_SSILNSO_5MajorE0ELSQ_0ELNSO_7ScaleInE1ELSR_1EEEEEENS4_6LayoutINS5_IJSB_SC_SC_EEENS5_IJSC_NSA_ILi0EEESW_EEEEENS5_IJNS4_10UnderscoreESZ_SZ_EEEEENS4_23SM90_TMA_LOAD_MULTICASTENS4_14ComposedLayoutINS4_7SwizzleILi3ELi4ELi3EEENS4_18smem_ptr_flag_bitsILi16EEENSU_INS5_IJNSA_ILi8EEENSA_ILi64EEEEEENS5_IJS19_SC_EEEEEEEvNS4_8identityES12_S1D_vS1E_EENS_8epilogue10collective6detail29Sm90TmaWarpSpecializedAdapterINS1H_15DefaultEpilogueISJ_SK_SK_NS1G_6thread17LinearCombinationISJ_Li1EffLNS1L_9ScaleType4KindE0ELNS_15FloatRoundStyleE2ESJ_EENS1_15EpilogueDefaultEEEEEvvEEEEvNT_6ParamsE)
        /*02c8*/ 	.short	0x0210
        /*02ca*/ 	.short	0x0470


	//----- nvinfo : EIATTR_SW_WAR
	.align		4
.L_43:
        /*02cc*/ 	.byte	0x04, 0x36
        /*02ce*/ 	.short	(.L_45 - .L_44)
.L_44:
        /*02d0*/ 	.word	0x00000008
.L_45:


//--------------------- .nv.callgraph             --------------------------
	.section	.nv.callgraph,"",@"SHT_CUDA_CALLGRAPH"
	.align	4
	.sectionentsize	8
	.align		4
        /*0000*/ 	.word	0x00000000
	.align		4
        /*0004*/ 	.word	0xffffffff
	.align		4
        /*0008*/ 	.word	index@(_ZN7cutlass13device_kernelINS_4gemm6kernel13GemmUniversalIN4cute5tupleIJiiiiEEENS1_10collective13CollectiveMmaINS1_34MainloopSm90TmaGmmaWarpSpecializedILi5ENS5_IJNS4_1CILi2EEESB_NSA_ILi1EEEEEENS1_35KernelTmaWarpSpecializedCooperativeEEENS5_IJNSA_ILi256EEENSA_ILi128EEESH_EEENS_10bfloat16_tENS5_IJlSC_lEEESJ_SK_NS4_8TiledMMAINS4_8MMA_AtomIJNS4_4SM904GMMA28MMA_64x128x16_F32BF16BF16_SSILNSO_5MajorE0ELSQ_0ELNSO_7ScaleInE1ELSR_1EEEEEENS4_6LayoutINS5_IJSB_SC_SC_EEENS5_IJSC_NSA_ILi0EEESW_EEEEENS5_IJNS4_10UnderscoreESZ_SZ_EEEEENS4_23SM90_TMA_LOAD_MULTICASTENS4_14ComposedLayoutINS4_7SwizzleILi3ELi4ELi3EEENS4_18smem_ptr_flag_bitsILi16EEENSU_INS5_IJNSA_ILi8EEENSA_ILi64EEEEEENS5_IJS19_SC_EEEEEEEvNS4_8identityES12_S1D_vS1E_EENS_8epilogue10collective6detail29Sm90TmaWarpSpecializedAdapterINS1H_15DefaultEpilogueISJ_SK_SK_NS1G_6thread17LinearCombinationISJ_Li1EffLNS1L_9ScaleType4KindE0ELNS_15FloatRoundStyleE2ESJ_EENS1_15EpilogueDefaultEEEEEvvEEEEvNT_6ParamsE)
	.align		4
        /*000c*/ 	.word	index@(__assertfail)
	.align		4
        /*0010*/ 	.word	0x00000000
	.align		4
        /*0014*/ 	.word	0xfffffffe
	.align		4
        /*0018*/ 	.word	0x00000000
	.align		4
        /*001c*/ 	.word	0xfffffffd
	.align		4
        /*0020*/ 	.word	0x00000000
	.align		4
        /*0024*/ 	.word	0xfffffffc


//--------------------- .nv.constant4             --------------------------
	.section	.nv.constant4,"a",@progbits
	.align	8
	.align		8
.nv.constant4:
        /*0000*/ 	.dword	__assertfail
	.align		8
        /*0008*/ 	.dword	__unnamed_1
	.align		8
        /*0010*/ 	.dword	_ZN39_INTERNAL_e4ce0003_4_k_cu_43de7299_41984cuda3std3__45__cpo5beginE
	.align		8
        /*0018*/ 	.dword	_ZN39_INTERNAL_e4ce0003_4_k_cu_43de7299_41984cuda3std3__45__cpo3endE
	.align		8
        /*0020*/ 	.dword	_ZN39_INTERNAL_e4ce0003_4_k_cu_43de7299_41984cuda3std3__45__cpo6cbeginE
	.align		8
        /*0028*/ 	.dword	_ZN39_INTERNAL_e4ce0003_4_k_cu_43de7299_41984cuda3std3__45__cpo4cendE
	.align		8
        /*0030*/ 	.dword	_ZN39_INTERNAL_e4ce0003_4_k_cu_43de7299_41984cuda3std3__441_GLOBAL__N__e4ce0003_4_k_cu_43de7299_41986ignoreE
	.align		8
        /*0038*/ 	.dword	_ZN39_INTERNAL_e4ce0003_4_k_cu_43de7299_41984cuda3std3__419piecewise_constructE
	.align		8
        /*0040*/ 	.dword	_ZN39_INTERNAL_e4ce0003_4_k_cu_43de7299_41984cuda3std3__48in_placeE
	.align		8
        /*0048*/ 	.dword	_ZN39_INTERNAL_e4ce0003_4_k_cu_43de7299_41984cuda3std6ranges3__45__cpo4swapE
	.align		8
        /*0050*/ 	.dword	_ZN39_INTERNAL_e4ce0003_4_k_cu_43de7299_41984cuda3std6ranges3__45__cpo9iter_moveE
	.align		8
        /*0058*/ 	.dword	_ZN39_INTERNAL_e4ce0003_4_k_cu_43de7299_41984cute7productE
	.align		8
        /*0060*/ 	.dword	_ZN39_INTERNAL_e4ce0003_4_k_cu_43de7299_41984cute1_E
	.align		8
        /*0068*/ 	.dword	$str$22
	.align		8
        /*0070*/ 	.dword	$str$23


//--------------------- .text._ZN7cutlass13device_kernelINS_4gemm6kernel13GemmUniversalIN4cute5tupleIJiiiiEEENS1_10collective13CollectiveMmaINS1_34MainloopSm90TmaGmmaWarpSpecializedILi5ENS5_IJNS4_1CILi2EEESB_NSA_ILi1EEEEEENS1_35KernelTmaWarpSpecializedCooperativeEEENS5_IJNSA_ILi256EEENSA_ILi128EEESH_EEENS_10bfloat16_tENS5_IJlSC_lEEESJ_SK_NS4_8TiledMMAINS4_8MMA_AtomIJNS4_4SM904GMMA28MMA_64x128x16_F32BF16BF16_SSILNSO_5MajorE0ELSQ_0ELNSO_7ScaleInE1ELSR_1EEEEEENS4_6LayoutINS5_IJSB_SC_SC_EEENS5_IJSC_NSA_ILi0EEESW_EEEEENS5_IJNS4_10UnderscoreESZ_SZ_EEEEENS4_23SM90_TMA_LOAD_MULTICASTENS4_14ComposedLayoutINS4_7SwizzleILi3ELi4ELi3EEENS4_18smem_ptr_flag_bitsILi16EEENSU_INS5_IJNSA_ILi8EEENSA_ILi64EEEEEENS5_IJS19_SC_EEEEEEEvNS4_8identityES12_S1D_vS1E_EENS_8epilogue10collective6detail29Sm90TmaWarpSpecializedAdapterINS1H_15DefaultEpilogueISJ_SK_SK_NS1G_6thread17LinearCombinationISJ_Li1EffLNS1L_9ScaleType4KindE0ELNS_15FloatRoundStyleE2ESJ_EENS1_15EpilogueDefaultEEEEEvvEEEEvNT_6ParamsE --------------------------
	.section	.text._ZN7cutlass13device_kernelINS_4gemm6kernel13GemmUniversalIN4cute5tupleIJiiiiEEENS1_10collective13CollectiveMmaINS1_34MainloopSm90TmaGmmaWarpSpecializedILi5ENS5_IJNS4_1CILi2EEESB_NSA_ILi1EEEEEENS1_35KernelTmaWarpSpecializedCooperativeEEENS5_IJNSA_ILi256EEENSA_ILi128EEESH_EEENS_10bfloat16_tENS5_IJlSC_lEEESJ_SK_NS4_8TiledMMAINS4_8MMA_AtomIJNS4_4SM904GMMA28MMA_64x128x16_F32BF16BF16_SSILNSO_5MajorE0ELSQ_0ELNSO_7ScaleInE1ELSR_1EEEEEENS4_6LayoutINS5_IJSB_SC_SC_EEENS5_IJSC_NSA_ILi0EEESW_EEEEENS5_IJNS4_10UnderscoreESZ_SZ_EEEEENS4_23SM90_TMA_LOAD_MULTICASTENS4_14ComposedLayoutINS4_7SwizzleILi3ELi4ELi3EEENS4_18smem_ptr_flag_bitsILi16EEENSU_INS5_IJNSA_ILi8EEENSA_ILi64EEEEEENS5_IJS19_SC_EEEEEEEvNS4_8identityES12_S1D_vS1E_EENS_8epilogue10collective6detail29Sm90TmaWarpSpecializedAdapterINS1H_15DefaultEpilogueISJ_SK_SK_NS1G_6thread17LinearCombinationISJ_Li1EffLNS1L_9ScaleType4KindE0ELNS_15FloatRoundStyleE2ESJ_EENS1_15EpilogueDefaultEEEEEvvEEEEvNT_6ParamsE,"ax",@progbits
	.align	128
.text._ZN7cutlass13device_kernelINS_4gemm6kernel13GemmUniversalIN4cute5tupleIJiiiiEEENS1_10collective13CollectiveMmaINS1_34MainloopSm90TmaGmmaWarpSpecializedILi5ENS5_IJNS4_1CILi2EEESB_NSA_ILi1EEEEEENS1_35KernelTmaWarpSpecializedCooperativeEEENS5_IJNSA_ILi256EEENSA_ILi128EEESH_EEENS_10bfloat16_tENS5_IJlSC_lEEESJ_SK_NS4_8TiledMMAINS4_8MMA_AtomIJNS4_4SM904GMMA28MMA_64x128x16_F32BF16BF16_SSILNSO_5MajorE0ELSQ_0ELNSO_7ScaleInE1ELSR_1EEEEEENS4_6LayoutINS5_IJSB_SC_SC_EEENS5_IJSC_NSA_ILi0EEESW_EEEEENS5_IJNS4_10UnderscoreESZ_SZ_EEEEENS4_23SM90_TMA_LOAD_MULTICASTENS4_14ComposedLayoutINS4_7SwizzleILi3ELi4ELi3EEENS4_18smem_ptr_flag_bitsILi16EEENSU_INS5_IJNSA_ILi8EEENSA_ILi64EEEEEENS5_IJS19_SC_EEEEEEEvNS4_8identityES12_S1D_vS1E_EENS_8epilogue10collective6detail29Sm90TmaWarpSpecializedAdapterINS1H_15DefaultEpilogueISJ_SK_SK_NS1G_6thread17LinearCombinationISJ_Li1EffLNS1L_9ScaleType4KindE0ELNS_15FloatRoundStyleE2ESJ_EENS1_15EpilogueDefaultEEEEEvvEEEEvNT_6ParamsE:
        .type           _ZN7cutlass13device_kernelINS_4gemm6kernel13GemmUniversalIN4cute5tupleIJiiiiEEENS1_10collective13CollectiveMmaINS1_34MainloopSm90TmaGmmaWarpSpecializedILi5ENS5_IJNS4_1CILi2EEESB_NSA_ILi1EEEEEENS1_35KernelTmaWarpSpecializedCooperativeEEENS5_IJNSA_ILi256EEENSA_ILi128EEESH_EEENS_10bfloat16_tENS5_IJlSC_lEEESJ_SK_NS4_8TiledMMAINS4_8MMA_AtomIJNS4_4SM904GMMA28MMA_64x128x16_F32BF16BF16_SSILNSO_5MajorE0ELSQ_0ELNSO_7ScaleInE1ELSR_1EEEEEENS4_6LayoutINS5_IJSB_SC_SC_EEENS5_IJSC_NSA_ILi0EEESW_EEEEENS5_IJNS4_10UnderscoreESZ_SZ_EEEEENS4_23SM90_TMA_LOAD_MULTICASTENS4_14ComposedLayoutINS4_7SwizzleILi3ELi4ELi3EEENS4_18smem_ptr_flag_bitsILi16EEENSU_INS5_IJNSA_ILi8EEENSA_ILi64EEEEEENS5_IJS19_SC_EEEEEEEvNS4_8identityES12_S1D_vS1E_EENS_8epilogue10collective6detail29Sm90TmaWarpSpecializedAdapterINS1H_15DefaultEpilogueISJ_SK_SK_NS1G_6thread17LinearCombinationISJ_Li1EffLNS1L_9ScaleType4KindE0ELNS_15FloatRoundStyleE2ESJ_EENS1_15EpilogueDefaultEEEEEvvEEEEvNT_6ParamsE,@function
        .size           _ZN7cutlass13device_kernelINS_4gemm6kernel13GemmUniversalIN4cute5tupleIJiiiiEEENS1_10collective13CollectiveMmaINS1_34MainloopSm90TmaGmmaWarpSpecializedILi5ENS5_IJNS4_1CILi2EEESB_NSA_ILi1EEEEEENS1_35KernelTmaWarpSpecializedCooperativeEEENS5_IJNSA_ILi256EEENSA_ILi128EEESH_EEENS_10bfloat16_tENS5_IJlSC_lEEESJ_SK_NS4_8TiledMMAINS4_8MMA_AtomIJNS4_4SM904GMMA28MMA_64x128x16_F32BF16BF16_SSILNSO_5MajorE0ELSQ_0ELNSO_7ScaleInE1ELSR_1EEEEEENS4_6LayoutINS5_IJSB_SC_SC_EEENS5_IJSC_NSA_ILi0EEESW_EEEEENS5_IJNS4_10UnderscoreESZ_SZ_EEEEENS4_23SM90_TMA_LOAD_MULTICASTENS4_14ComposedLayoutINS4_7SwizzleILi3ELi4ELi3EEENS4_18smem_ptr_flag_bitsILi16EEENSU_INS5_IJNSA_ILi8EEENSA_ILi64EEEEEENS5_IJS19_SC_EEEEEEEvNS4_8identityES12_S1D_vS1E_EENS_8epilogue10collective6detail29Sm90TmaWarpSpecializedAdapterINS1H_15DefaultEpilogueISJ_SK_SK_NS1G_6thread17LinearCombinationISJ_Li1EffLNS1L_9ScaleType4KindE0ELNS_15FloatRoundStyleE2ESJ_EENS1_15EpilogueDefaultEEEEEvvEEEEvNT_6ParamsE,(.L_x_327 - _ZN7cutlass13device_kernelINS_4gemm6kernel13GemmUniversalIN4cute5tupleIJiiiiEEENS1_10collective13CollectiveMmaINS1_34MainloopSm90TmaGmmaWarpSpecializedILi5ENS5_IJNS4_1CILi2EEESB_NSA_ILi1EEEEEENS1_35KernelTmaWarpSpecializedCooperativeEEENS5_IJNSA_ILi256EEENSA_ILi128EEESH_EEENS_10bfloat16_tENS5_IJlSC_lEEESJ_SK_NS4_8TiledMMAINS4_8MMA_AtomIJNS4_4SM904GMMA28MMA_64x128x16_F32BF16BF16_SSILNSO_5MajorE0ELSQ_0ELNSO_7ScaleInE1ELSR_1EEEEEENS4_6LayoutINS5_IJSB_SC_SC_EEENS5_IJSC_NSA_ILi0EEESW_EEEEENS5_IJNS4_10UnderscoreESZ_SZ_EEEEENS4_23SM90_TMA_LOAD_MULTICASTENS4_14ComposedLayoutINS4_7SwizzleILi3ELi4ELi3EEENS4_18smem_ptr_flag_bitsILi16EEENSU_INS5_IJNSA_ILi8EEENSA_ILi64EEEEEENS5_IJS19_SC_EEEEEEEvNS4_8identityES12_S1D_vS1E_EENS_8epilogue10collective6detail29Sm90TmaWarpSpecializedAdapterINS1H_15DefaultEpilogueISJ_SK_SK_NS1G_6thread17LinearCombinationISJ_Li1EffLNS1L_9ScaleType4KindE0ELNS_15FloatRoundStyleE2ESJ_EENS1_15EpilogueDefaultEEEEEvvEEEEvNT_6ParamsE)
        .other          _ZN7cutlass13device_kernelINS_4gemm6kernel13GemmUniversalIN4cute5tupleIJiiiiEEENS1_10collective13CollectiveMmaINS1_34MainloopSm90TmaGmmaWarpSpecializedILi5ENS5_IJNS4_1CILi2EEESB_NSA_ILi1EEEEEENS1_35KernelTmaWarpSpecializedCooperativeEEENS5_IJNSA_ILi256EEENSA_ILi128EEESH_EEENS_10bfloat16_tENS5_IJlSC_lEEESJ_SK_NS4_8TiledMMAINS4_8MMA_AtomIJNS4_4SM904GMMA28MMA_64x128x16_F32BF16BF16_SSILNSO_5MajorE0ELSQ_0ELNSO_7ScaleInE1ELSR_1EEEEEENS4_6LayoutINS5_IJSB_SC_SC_EEENS5_IJSC_NSA_ILi0EEESW_EEEEENS5_IJNS4_10UnderscoreESZ_SZ_EEEEENS4_23SM90_TMA_LOAD_MULTICASTENS4_14ComposedLayoutINS4_7SwizzleILi3ELi4ELi3EEENS4_18smem_ptr_flag_bitsILi16EEENSU_INS5_IJNSA_ILi8EEENSA_ILi64EEEEEENS5_IJS19_SC_EEEEEEEvNS4_8identityES12_S1D_vS1E_EENS_8epilogue10collective6detail29Sm90TmaWarpSpecializedAdapterINS1H_15DefaultEpilogueISJ_SK_SK_NS1G_6thread17LinearCombinationISJ_Li1EffLNS1L_9ScaleType4KindE0ELNS_15FloatRoundStyleE2ESJ_EENS1_15EpilogueDefaultEEEEEvvEEEEvNT_6ParamsE,@"STO_CUDA_ENTRY STV_DEFAULT"
_ZN7cutlass13device_kernelINS_4gemm6kernel13GemmUniversalIN4cute5tupleIJiiiiEEENS1_10collective13CollectiveMmaINS1_34MainloopSm90TmaGmmaWarpSpecializedILi5ENS5_IJNS4_1CILi2EEESB_NSA_ILi1EEEEEENS1_35KernelTmaWarpSpecializedCooperativeEEENS5_IJNSA_ILi256EEENSA_ILi128EEESH_EEENS_10bfloat16_tENS5_IJlSC_lEEESJ_SK_NS4_8TiledMMAINS4_8MMA_AtomIJNS4_4SM904GMMA28MMA_64x128x16_F32BF16BF16_SSILNSO_5MajorE0ELSQ_0ELNSO_7ScaleInE1ELSR_1EEEEEENS4_6LayoutINS5_IJSB_SC_SC_EEENS5_IJSC_NSA_ILi0EEESW_EEEEENS5_IJNS4_10UnderscoreESZ_SZ_EEEEENS4_23SM90_TMA_LOAD_MULTICASTENS4_14ComposedLayoutINS4_7SwizzleILi3ELi4ELi3EEENS4_18smem_ptr_flag_bitsILi16EEENSU_INS5_IJNSA_ILi8EEENSA_ILi64EEEEEENS5_IJS19_SC_EEEEEEEvNS4_8identityES12_S1D_vS1E_EENS_8epilogue10collective6detail29Sm90TmaWarpSpecializedAdapterINS1H_15DefaultEpilogueISJ_SK_SK_NS1G_6thread17LinearCombinationISJ_Li1EffLNS1L_9ScaleType4KindE0ELNS_15FloatRoundStyleE2ESJ_EENS1_15EpilogueDefaultEEEEEvvEEEEvNT_6ParamsE:
[----:B------:R-:W0:Y:S01]  /*0000*/  LDC R1, c[0x0][0x28] ;  /* 0x00000a00ff017b82 */ /* 0x000e220000000800 */
[----:B------:R-:W1:Y:S01]  /*0010*/  S2R R18, SR_TID.X ;  /* 0x0000000000127919 */ /* 0x000e620000002100 */
[----:B------:R-:W-:Y:S01]  /*0020*/  ELECT P0, URZ, PT ;  /* 0x00000000003f782f */ /* 0x000fe20003800000 */
[----:B------:R-:W-:Y:S01]  /*0030*/  BSSY B0, `(.L_x_0) ;  /* 0x000000f000007945 */ /* 0x000fe20003800000 */
[--C-:B-1----:R-:W-:Y:S02]  /*0040*/  SHF.R.U32.HI R0, RZ, 0x5, R18.reuse ;  /* 0x00000005ff007819 */ /* 0x102fe40000011612 */
[----:B------:R-:W-:-:S03]  /*0050*/  SHF.R.U32.HI R3, RZ, 0x7, R18 ;  /* 0x00000007ff037819 */ /* 0x000fc60000011612 */
[----:B------:R-:W1:Y:S04]  /*0060*/  SHFL.IDX PT, R2, R0, RZ, 0x1f ;  /* 0x00001fff00027589 */ /* 0x000e6800000e0000 */
[----:B------:R2:W3:Y:S01]  /*0070*/  SHFL.IDX PT, R5, R3, RZ, 0x1f ;  /* 0x00001fff03057589 */ /* 0x0004e200000e0000 */
[----:B-1----:R-:W-:-:S13]  /*0080*/  ISETP.NE.OR P0, PT, R2, RZ, !P0 ;  /* 0x000000ff0200720c */ /* 0x002fda0004705670 */
[----:B0-23--:R-:W-:Y:S05]  /*0090*/  @P0 BRA `(.L_x_1) ;  /* 0x0000000000200947 */ /* 0x00dfea0003800000 */
[----:B------:R-:W-:Y:S02]  /*00a0*/  ULDC.64 UR4, c[0x0][0x198] ;  /* 0x0000660000047ab9 */ /* 0x000fe40000000a00 */
[----:B------:R-:W-:Y:S02]  /*00b0*/  UIADD3 UR6, UP0, UR4, 0xf0, URZ ;  /* 0x000000f004067890 */ /* 0x000fe4000ff1e03f */
[----:B------:R-:W-:Y:S02]  /*00c0*/  UIADD3 UR4, UP1, UR4, 0x1f0, URZ ;  /* 0x000001f004047890 */ /* 0x000fe4000ff3e03f */
[----:B------:R-:W-:Y:S02]  /*00d0*/  UIADD3.X UR7, URZ, UR5, URZ, UP0, !UPT ;  /* 0x000000053f077290 */ /* 0x000fe400087fe43f */
[----:B------:R-:W-:-:S07]  /*00e0*/  UIADD3.X UR5, URZ, UR5, URZ, UP1, !UPT ;  /* 0x000000053f057290 */ /* 0x000fce0008ffe43f */
[----:B------:R0:W-:Y:S02]  /*00f0*/  UTMACCTL.PF [UR6] ;  /* 0x00000000060079b9 */ /* 0x0001e40008040000 */
[----:B------:R0:W-:Y:S02]  /*0100*/  UTMACCTL.PF [UR4] ;  /* 0x00000000040079b9 */ /* 0x0001e40008040000 */
[----:B0-----:R-:W-:Y:S01]  /*0110*/  NOP ;  /* 0x0000000000007918 */ /* 0x001fe20000000000 */
.L_x_1:
[----:B------:R-:W-:Y:S05]  /*0120*/  BSYNC B0 ;  /* 0x0000000000007941 */ /* 0x000fea0003800000 */
.L_x_0:
[----:B------:R-:W0:Y:S02]  /*0130*/  SHFL.IDX PT, R3, R0, RZ, 0x1f ;  /* 0x00001fff00037589 */ /* 0x000e2400000e0000 */
[----:B0-----:R-:W-:-:S13]  /*0140*/  ISETP.NE.AND P0, PT, R3, RZ, PT ;  /* 0x000000ff0300720c */ /* 0x001fda0003f05270 */
[----:B------:R-:W-:Y:S05]  /*0150*/  @P0 BRA `(.L_x_2) ;  /* 0x0000000000600947 */ /* 0x000fea0003800000 */
[----:B------:R-:W0:Y:S01]  /*0160*/  S2UR UR8, SR_CgaCtaId ;  /* 0x00000000000879c3 */ /* 0x000e220000008800 */
[----:B------:R-:W-:Y:S01]  /*0170*/  UMOV UR4, 0x400 ;  /* 0x0000040000047882 */ /* 0x000fe20000000000 */
[----:B------:R-:W-:Y:S01]  /*0180*/  UMOV UR5, 0x1 ;  /* 0x0000000100057882 */ /* 0x000fe20000000000 */
[----:B------:R-:W-:Y:S01]  /*0190*/  UMOV UR6, 0x6 ;  /* 0x0000000600067882 */ /* 0x000fe20000000000 */
[----:B------:R-:W-:Y:S01]  /*01a0*/  ELECT P0, URZ, PT ;  /* 0x00000000003f782f */ /* 0x000fe20003800000 */
[----:B------:R-:W-:-:S04]  /*01b0*/  UIADD3 UR6, -UR6, 0x100000, URZ ;  /* 0x0010000006067890 */ /* 0x000fc8000fffe13f */
[----:B------:R-:W-:Y:S02]  /*01c0*/  USHF.L.U32 UR7, UR6, 0xb, URZ ;  /* 0x0000000b06077899 */ /* 0x000fe4000800063f */
[----:B------:R-:W-:Y:S02]  /*01d0*/  USHF.L.U32 UR6, UR6, 0x1, URZ ;  /* 0x0000000106067899 */ /* 0x000fe4000800063f */
[----:B0-----:R-:W-:Y:S02]  /*01e0*/  ULEA UR8, UR8, UR4, 0x18 ;  /* 0x0000000408087291 */ /* 0x001fe4000f8ec03f */
[----:B------:R-:W-:-:S04]  /*01f0*/  UIADD3 UR4, -UR5, 0x100000, URZ ;  /* 0x0010000005047890 */ /* 0x000fc8000fffe13f */
[----:B------:R-:W-:Y:S02]  /*0200*/  USHF.L.U32 UR5, UR4, 0xb, URZ ;  /* 0x0000000b04057899 */ /* 0x000fe4000800063f */
[----:B------:R-:W-:Y:S01]  /*0210*/  USHF.L.U32 UR4, UR4, 0x1, URZ ;  /* 0x0000000104047899 */ /* 0x000fe2000800063f */
[----:B------:R-:W0:Y:S11]  /*0220*/  FENCE.VIEW.ASYNC.S ;  /* 0x00000000000073c6 */ /* 0x000e360000000000 */
[----:B0-----:R0:W1:Y:S01]  /*0230*/  SYNCS.EXCH.64 URZ, [UR8], UR4 ;  /* 0x00000004083f75b2 */ /* 0x0010620008000100 */
[----:B------:R0:W2:Y:S01]  /*0240*/  SYNCS.EXCH.64 URZ, [UR8+0x28], UR6 ;  /* 0x00002806083f75b2 */ /* 0x0000a20008000100 */
[----:B------:R0:W3:Y:S01]  /*0250*/  SYNCS.EXCH.64 URZ, [UR8+0x8], UR4 ;  /* 0x00000804083f75b2 */ /* 0x0000e20008000100 */
[----:B------:R0:W4:Y:S01]  /*0260*/  SYNCS.EXCH.64 URZ, [UR8+0x30], UR6 ;  /* 0x00003006083f75b2 */ /* 0x0001220008000100 */
[----:B------:R0:W0:Y:S01]  /*0270*/  SYNCS.EXCH.64 URZ, [UR8+0x10], UR4 ;  /* 0x00001004083f75b2 */ /* 0x0000220008000100 */
[----:B------:R0:W0:Y:S01]  /*0280*/  SYNCS.EXCH.64 URZ, [UR8+0x38], UR6 ;  /* 0x00003806083f75b2 */ /* 0x0000220008000100 */
[----:B------:R0:W0:Y:S01]  /*0290*/  SYNCS.EXCH.64 URZ, [UR8+0x18], UR4 ;  /* 0x00001804083f75b2 */ /* 0x0000220008000100 */
[----:B------:R0:W0:Y:S01]  /*02a0*/  SYNCS.EXCH.64 URZ, [UR8+0x40], UR6 ;  /* 0x00004006083f75b2 */ /* 0x0000220008000100 */
[----:B------:R0:W0:Y:S01]  /*02b0*/  SYNCS.EXCH.64 URZ, [UR8+0x20], UR4 ;  /* 0x00002004083f75b2 */ /* 0x0000220008000100 */
[----:B------:R0:W0:Y:S01]  /*02c0*/  SYNCS.EXCH.64 URZ, [UR8+0x48], UR6 ;  /* 0x00004806083f75b2 */ /* 0x0000220008000100 */
[----:B------:R-:W-:Y:S01]  /*02d0*/  NOP ;  /* 0x0000000000007918 */ /* 0x000fe20000000000 */
.L_x_2:
[----:B------:R-:W-:Y:S01]  /*02e0*/  SHF.R.S32.HI R7, RZ, 0x1f, R18 ;  /* 0x0000001fff077819 */ /* 0x000fe20000011412 */
[----:B------:R-:W5:Y:S01]  /*02f0*/  SHFL.IDX PT, R0, R0, RZ, 0x1f ;  /* 0x00001fff00007589 */ /* 0x000f6200000e0000 */
[----:B0-----:R-:W0:Y:S01]  /*0300*/  S2UR UR8, SR_CTAID.X ;  /* 0x00000000000879c3 */ /* 0x001e220000002500 */
[----:B------:R-:W-:Y:S02]  /*0310*/  ELECT P0, URZ, PT ;  /* 0x00000000003f782f */ /* 0x000fe40003800000 */
[----:B------:R-:W-:Y:S01]  /*0320*/  LEA.HI R7, R7, R18, RZ, 0x7 ;  /* 0x0000001207077211 */ /* 0x000fe200078f38ff */
[----:B------:R-:W1:Y:S01]  /*0330*/  S2R R4, SR_CTAID.Y ;  /* 0x0000000000047919 */ /* 0x000e620000002600 */
[----:B------:R-:W-:Y:S01]  /*0340*/  SHF.R.S32.HI R8, RZ, 0x1f, R3 ;  /* 0x0000001fff087819 */ /* 0x000fe20000011403 */
[----:B------:R-:W-:Y:S01]  /*0350*/  ULDC UR4, c[0x0][0x150] ;  /* 0x0000540000047ab9 */ /* 0x000fe20000000800 */
[----:B------:R-:W-:Y:S01]  /*0360*/  LOP3.LUT R7, R7, 0xffffff80, RZ, 0xc0, !PT ;  /* 0xffffff8007077812 */ /* 0x000fe200078ec0ff */
[----:B------:R-:W-:Y:S01]  /*0370*/  NOP ;  /* 0x0000000000007918 */ /* 0x000fe20000000000 */
[----:B------:R-:W-:Y:S01]  /*0380*/  LEA.HI R8, R8, R3, RZ, 0x2 ;  /* 0x0000000308087211 */ /* 0x000fe200078f10ff */
[----:B------:R-:W2:Y:S01]  /*0390*/  LDC R10, c[0x0][0x144] ;  /* 0x00005100ff0a7b82 */ /* 0x000ea20000000800 */
[----:B------:R-:W-:Y:S01]  /*03a0*/  NOP ;  /* 0x0000000000007918 */ /* 0x000fe20000000000 */
[----:B------:R-:W-:Y:S01]  /*03b0*/  IMAD.IADD R6, R18, 0x1, -R7 ;  /* 0x0000000112067824 */ /* 0x000fe200078e0a07 */
[----:B------:R-:W-:Y:S01]  /*03c0*/  LOP3.LUT R8, R8, 0x3ffffffc, RZ, 0xc0, !PT ;  /* 0x3ffffffc08087812 */ /* 0x000fe200078ec0ff */
[----:B------:R-:W-:Y:S01]  /*03d0*/  IMAD.MOV.U32 R22, RZ, RZ, 0x1 ;  /* 0x00000001ff167424 */ /* 0x000fe200078e00ff */
[----:B------:R-:W-:-:S02]  /*03e0*/  ISETP.NE.AND P3, PT, R5, RZ, PT ;  /* 0x000000ff0500720c */ /* 0x000fc40003f65270 */
[----:B------:R-:W-:Y:S01]  /*03f0*/  SHF.R.S32.HI R7, RZ, 0x1f, R6 ;  /* 0x0000001fff077819 */ /* 0x000fe20000011406 */
[----:B------:R-:W-:Y:S01]  /*0400*/  IMAD.IADD R8, R3, 0x1, -R8 ;  /* 0x0000000103087824 */ /* 0x000fe200078e0a08 */
[----:B------:R-:W3:Y:S02]  /*0410*/  LDC R13, c[0x0][0x140] ;  /* 0x00005000ff0d7b82 */ /* 0x000ee40000000800 */
[----:B------:R-:W-:Y:S02]  /*0420*/  LEA.HI R7, R7, R6, RZ, 0x3 ;  /* 0x0000000607077211 */ /* 0x000fe400078f18ff */
[----:B-----5:R-:W-:Y:S02]  /*0430*/  ISETP.NE.OR P0, PT, R0, RZ, !P0 ;  /* 0x000000ff0000720c */ /* 0x020fe40004705670 */
[--C-:B------:R-:W-:Y:S02]  /*0440*/  SHF.R.S32.HI R0, RZ, 0x3, R7.reuse ;  /* 0x00000003ff007819 */ /* 0x100fe40000011407 */
[----:B------:R-:W-:-:S02]  /*0450*/  SHF.R.S32.HI R7, RZ, 0x1f, R7 ;  /* 0x0000001fff077819 */ /* 0x000fc40000011407 */
[----:B0-----:R-:W-:Y:S02]  /*0460*/  I2FP.F32.U32 R9, UR8 ;  /* 0x0000000800097c45 */ /* 0x001fe40008201000 */
[----:B------:R-:W-:-:S03]  /*0470*/  LEA.HI R7, R7, R0, RZ, 0x2 ;  /* 0x0000000007077211 */ /* 0x000fc600078f10ff */
[----:B------:R-:W-:Y:S01]  /*0480*/  FMUL R9, R9, UR4 ;  /* 0x0000000409097c20 */ /* 0x000fe20008400000 */
[----:B------:R-:W-:Y:S01]  /*0490*/  LOP3.LUT R7, R7, 0xfffffffc, RZ, 0xc0, !PT ;  /* 0xfffffffc07077812 */ /* 0x000fe200078ec0ff */
[----:B------:R-:W-:Y:S01]  /*04a0*/  VOTEU.ALL UP0, P0 ;  /* 0x00000000003f7886 */ /* 0x000fe20000000000 */
[----:B-1----:R-:W-:Y:S01]  /*04b0*/  I2FP.F32.U32 R3, R4 ;  /* 0x0000000400037245 */ /* 0x002fe20000201000 */
[----:B------:R-:W-:Y:S01]  /*04c0*/  ULDC UR4, c[0x0][0x154] ;  /* 0x0000550000047ab9 */ /* 0x000fe20000000800 */
[----:B------:R-:W-:Y:S01]  /*04d0*/  VOTEU.ALL UP1, P0 ;  /* 0x00000000003f7886 */ /* 0x000fe20000020000 */
[----:B------:R-:W0:Y:S01]  /*04e0*/  F2I.U32.TRUNC.NTZ R9, R9 ;  /* 0x0000000900097305 */ /* 0x000e22000020f000 */
[----:B------:R-:W-:Y:S01]  /*04f0*/  IMAD.IADD R7, R0, 0x1, -R7 ;  /* 0x0000000100077824 */ /* 0x000fe200078e0a07 */
[----:B------:R-:W1:Y:S01]  /*0500*/  @!UP0 S2UR UR7, SR_CgaCtaId ;  /* 0x00000000000789c3 */ /* 0x000e620000008800 */
[----:B------:R-:W-:Y:S01]  /*0510*/  FMUL R12, R3, UR4 ;  /* 0x00000004030c7c20 */ /* 0x000fe20008400000 */
[----:B------:R-:W-:Y:S01]  /*0520*/  UMOV UR4, 0x20 ;  /* 0x0000002000047882 */ /* 0x000fe20000000000 */
[----:B------:R-:W-:Y:S01]  /*0530*/  IMAD R8, R8, 0x4, R7 ;  /* 0x0000000408087824 */ /* 0x000fe200078e0207 */
[----:B------:R-:W-:Y:S01]  /*0540*/  @!UP0 UMOV UR6, 0x400 ;  /* 0x0000040000068882 */ /* 0x000fe20000000000 */
[----:B------:R-:W-:-:S04]  /*0550*/  @!UP0 UIADD3 UR4, -UR4, 0x100000, URZ ;  /* 0x0010000004048890 */ /* 0x000fc8000fffe13f */
[----:B------:R-:W-:Y:S02]  /*0560*/  @!UP0 USHF.L.U32 UR5, UR4, 0xb, URZ ;  /* 0x0000000b04058899 */ /* 0x000fe4000800063f */
[----:B------:R-:W-:Y:S01]  /*0570*/  @!UP0 USHF.L.U32 UR4, UR4, 0x1, URZ ;  /* 0x0000000104048899 */ /* 0x000fe2000800063f */
[----:B---3--:R-:W-:Y:S01]  /*0580*/  ISETP.EQ.U32.AND P2, PT, R13, 0x1, PT ;  /* 0x000000010d00780c */ /* 0x008fe20003f42070 */
[----:B------:R-:W3:Y:S01]  /*0590*/  F2I.U32.TRUNC.NTZ R12, R12 ;  /* 0x0000000c000c7305 */ /* 0x000ee2000020f000 */
[----:B------:R-:W-:Y:S01]  /*05a0*/  LEA.HI R0, R8, R8, RZ, 0x1 ;  /* 0x0000000808007211 */ /* 0x000fe200078f08ff */
[----:B------:R-:W5:Y:S03]  /*05b0*/  LDC R7, c[0x0][0x148] ;  /* 0x00005200ff077b82 */ /* 0x000f660000000800 */
[----:B------:R-:W-:Y:S01]  /*05c0*/  LOP3.LUT R11, R0, 0xfffffffe, RZ, 0xc0, !PT ;  /* 0xfffffffe000b7812 */ /* 0x000fe200078ec0ff */
[----:B0-----:R-:W-:Y:S01]  /*05d0*/  IMAD.MOV R15, RZ, RZ, -R9 ;  /* 0x000000ffff0f7224 */ /* 0x001fe200078e0a09 */
[----:B------:R-:W-:-:S03]  /*05e0*/  SHF.R.S32.HI R9, RZ, 0x1f, R2 ;  /* 0x0000001fff097819 */ /* 0x000fc60000011402 */
[----:B--2---:R-:W-:Y:S01]  /*05f0*/  IMAD R3, R10, R15, UR8 ;  /* 0x000000080a037e24 */ /* 0x004fe2000f8e020f */
[----:B------:R-:W-:Y:S01]  /*0600*/  LEA.HI R9, R9, R2, RZ, 0x2 ;  /* 0x0000000209097211 */ /* 0x000fe200078f10ff */
[C---:B------:R-:W-:Y:S02]  /*0610*/  IMAD.IADD R0, R8.reuse, 0x1, -R11 ;  /* 0x0000000108007824 */ /* 0x040fe400078e0a0b */
[----:B------:R-:W-:Y:S01]  /*0620*/  IMAD.SHL.U32 R11, R8, 0x4, RZ ;  /* 0x00000004080b7824 */ /* 0x000fe200078e00ff */
[----:B------:R-:W-:Y:S01]  /*0630*/  LOP3.LUT R9, R9, 0xfffffffc, RZ, 0xc0, !PT ;  /* 0xfffffffc09097812 */ /* 0x000fe200078ec0ff */
[----:B---3--:R-:W-:Y:S01]  /*0640*/  IMAD.MOV R21, RZ, RZ, -R12 ;  /* 0x000000ffff157224 */ /* 0x008fe200078e0a0c */
[----:B------:R-:W-:Y:S01]  /*0650*/  ISETP.NE.AND P4, PT, R0, R3, PT ;  /* 0x000000030000720c */ /* 0x000fe20003f85270 */
[----:B-1----:R-:W-:Y:S01]  /*0660*/  @!UP0 ULEA UR6, UR7, UR6, 0x18 ;  /* 0x0000000607068291 */ /* 0x002fe2000f8ec03f */
[----:B------:R-:W-:Y:S01]  /*0670*/  LOP3.LUT R152, R8, 0xc, R11, 0x78, !PT ;  /* 0x0000000c08987812 */ /* 0x000fe200078e780b */
[----:B------:R-:W-:Y:S01]  /*0680*/  IMAD.IADD R0, R2, 0x1, -R9 ;  /* 0x0000000102007824 */ /* 0x000fe200078e0a09 */
[----:B------:R-:W-:Y:S01]  /*0690*/  VOTEU.ALL UP0, P0 ;  /* 0x00000000003f7886 */ /* 0x000fe20000000000 */
[----:B------:R-:W-:Y:S01]  /*06a0*/  LOP3.LUT P0, RZ, R6, 0x7, RZ, 0xc0, !PT ;  /* 0x0000000706ff7812 */ /* 0x000fe2000780c0ff */
[----:B------:R-:W-:-:S02]  /*06b0*/  VIADD R6, R5, 0xffffffff ;  /* 0xffffffff05067836 */ /* 0x000fc40000000000 */
[----:B------:R-:W-:Y:S01]  /*06c0*/  ISETP.NE.AND P1, PT, R0, 0x3, PT ;  /* 0x000000030000780c */ /* 0x000fe20003f25270 */
[----:B-----5:R-:W-:Y:S01]  /*06d0*/  IMAD R9, R7, R21, R4 ;  /* 0x0000001507097224 */ /* 0x020fe200078e0204 */
[----:B------:R-:W-:Y:S02]  /*06e0*/  ISETP.LT.U32.AND P0, PT, R152, 0x4, !P0 ;  /* 0x000000049800780c */ /* 0x000fe40004701070 */
[----:B------:R-:W-:Y:S01]  /*06f0*/  ISETP.EQ.OR P1, PT, R0, RZ, !P1 ;  /* 0x000000ff0000720c */ /* 0x000fe20004f22670 */
[----:B------:R-:W0:Y:S02]  /*0700*/  FENCE.VIEW.ASYNC.S ;  /* 0x00000000000073c6 */ /* 0x000e240000000000 */
[----:B0-----:R0:W1:Y:S01]  /*0710*/  @!UP0 SYNCS.EXCH.64 URZ, [UR6+0x60], UR4 ;  /* 0x00006004063f85b2 */ /* 0x0010620008000100 */
[----:B------:R-:W-:Y:S02]  /*0720*/  @P4 LEA.HI R2, R152, R152, RZ, 0x1 ;  /* 0x0000009898024211 */ /* 0x000fe400078f08ff */
[----:B------:R-:W-:-:S02]  /*0730*/  ISETP.EQ.AND P1, PT, R5, RZ, P1 ;  /* 0x000000ff0500720c */ /* 0x000fc40000f22270 */
[----:B------:R-:W-:Y:S02]  /*0740*/  @P4 SHF.R.S32.HI R2, RZ, 0x1, R2 ;  /* 0x00000001ff024819 */ /* 0x000fe40000011402 */
[----:B------:R-:W-:Y:S02]  /*0750*/  ISETP.GE.U32.AND P6, PT, R6, 0x2, PT ;  /* 0x000000020600780c */ /* 0x000fe40003fc6070 */
[----:B------:R-:W-:Y:S02]  /*0760*/  @P4 ISETP.NE.AND P5, PT, R2, R9, PT ;  /* 0x000000090200420c */ /* 0x000fe40003fa5270 */
[----:B------:R-:W-:Y:S02]  /*0770*/  SEL R9, RZ, 0x1, !P0 ;  /* 0x00000001ff097807 */ /* 0x000fe40004000000 */
[----:B------:R-:W-:Y:S02]  /*0780*/  @P4 SEL R22, RZ, 0x1, P5 ;  /* 0x00000001ff164807 */ /* 0x000fe40002800000 */
[----:B------:R-:W-:Y:S01]  /*0790*/  SEL R19, RZ, 0x1, !P1 ;  /* 0x00000001ff137807 */ /* 0x000fe20004800000 */
[----:B------:R0:W2:Y:S01]  /*07a0*/  @!UP1 SYNCS.EXCH.64 URZ, [UR6+0x68], UR4 ;  /* 0x00006804063f95b2 */ /* 0x0000a20008000100 */
[----:B------:R-:W-:Y:S01]  /*07b0*/  LOP3.LUT R22, R22, R9, RZ, 0xc0, !PT ;  /* 0x0000000916167212 */ /* 0x000fe200078ec0ff */
[----:B------:R-:W-:Y:S01]  /*07c0*/  NOP ;  /* 0x0000000000007918 */ /* 0x000fe20000000000 */
[----:B------:R-:W-:Y:S01]  /*07d0*/  SEL R19, R19, 0x2, P6 ;  /* 0x0000000213137807 */ /* 0x000fe20003000000 */
[----:B------:R-:W-:Y:S06]  /*07e0*/  @!P2 BRA `(.L_x_3) ;  /* 0x000000000008a947 */ /* 0x000fec0003800000 */
[----:B-12-4-:R-:W-:Y:S01]  /*07f0*/  UCGABAR_ARV ;  /* 0x00000000000079c7 */ /* 0x016fe20008000000 */
[----:B------:R-:W-:Y:S05]  /*0800*/  BRA `(.L_x_4) ;  /* 0x0000000000047947 */ /* 0x000fea0003800000 */
.L_x_3:
[----:B-12-4-:R-:W-:Y:S01]  /*0810*/  NOP ;  /* 0x0000000000007918 */ /* 0x016fe20000000000 */
.L_x_4:
[----:B------:R-:W1:Y:S01]  /*0820*/  LDC R2, c[0x0][0x65c] ;  /* 0x00019700ff027b82 */ /* 0x000e620000000800 */
[----:B------:R-:W-:Y:S02]  /*0830*/  IMAD.U32 R8, RZ, RZ, UR8 ;  /* 0x00000008ff087e24 */ /* 0x000fe4000f8e00ff */
[----:B------:R-:W-:Y:S01]  /*0840*/  IMAD.MOV.U32 R9, RZ, RZ, RZ ;  /* 0x000000ffff097224 */ /* 0x000fe200078e00ff */
[----:B-1----:R-:W-:-:S04]  /*0850*/  ISETP.NE.AND P1, PT, R2, 0x1, PT ;  /* 0x000000010200780c */ /* 0x002fc80003f25270 */
[----:B------:R-:W-:-:S09]  /*0860*/  P2R R5, PR, RZ, 0x2 ;  /* 0x00000002ff057803 */ /* 0x000fd20000000000 */
[----:B------:R-:W1:Y:S01]  /*0870*/  @P1 LDC R17, c[0x0][0x10] ;  /* 0x00000400ff111b82 */ /* 0x000e620000000800 */
[----:B------:R-:W-:Y:S01]  /*0880*/  @P1 MOV R5, RZ ;  /* 0x000000ff00051202 */ /* 0x000fe20000000f00 */
[----:B------:R-:W-:-:S06]  /*0890*/  @P1 IMAD.MOV.U32 R13, RZ, RZ, RZ ;  /* 0x000000ffff0d1224 */ /* 0x000fcc00078e00ff */
[----:B------:R-:W2:Y:S01]  /*08a0*/  @!P1 LDC R11, c[0x0][0xc] ;  /* 0x00000300ff0b9b82 */ /* 0x000ea20000000800 */
[----:B-1----:R-:W-:-:S04]  /*08b0*/  @P1 IMAD.WIDE.U32 R16, R17, UR8, R4 ;  /* 0x0000000811101c25 */ /* 0x002fc8000f8e0004 */
[----:B------:R-:W-:Y:S02]  /*08c0*/  @P1 IMAD.IADD R17, R17, 0x1, R13 ;  /* 0x0000000111111824 */ /* 0x000fe400078e020d */
[----:B--2---:R-:W-:-:S04]  /*08d0*/  @!P1 IMAD.WIDE.U32 R8, R4, R11, R8 ;  /* 0x0000000b04089225 */ /* 0x004fc800078e0008 */
[----:B------:R-:W-:Y:S02]  /*08e0*/  @!P1 IMAD.MOV.U32 R16, RZ, RZ, R8 ;  /* 0x000000ffff109224 */ /* 0x000fe400078e0008 */
[----:B------:R-:W-:Y:S01]  /*08f0*/  @!P1 IMAD.MOV.U32 R17, RZ, RZ, R9 ;  /* 0x000000ffff119224 */ /* 0x000fe200078e0009 */
[----:B------:R-:W-:Y:S06]  /*0900*/  @!P2 BRA `(.L_x_5) ;  /* 0x00000000000ca947 */ /* 0x000fec0003800000 */
[----:B------:R-:W-:Y:S01]  /*0910*/  UCGABAR_WAIT ;  /* 0x0000000000007dc7 */ /* 0x000fe20008000000 */
[----:B------:R-:W-:Y:S01]  /*0920*/  CCTL.IVALL ;  /* 0x00000000ff00798f */ /* 0x000fe20002000000 */
[----:B------:R-:W-:Y:S05]  /*0930*/  BRA `(.L_x_6) ;  /* 0x0000000000047947 */ /* 0x000fea0003800000 */
.L_x_5:
[----:B------:R-:W-:Y:S06]  /*0940*/  BAR.SYNC.DEFER_BLOCKING 0x0 ;  /* 0x0000000000007b1d */ /* 0x000fec0000010000 */
.L_x_6:
[----:B------:R-:W-:Y:S05]  /*0950*/  @!P3 BRA `(.L_x_7) ;  /* 0x000000ac0008b947 */ /* 0x000fea0003800000 */
[----:B------:R-:W-:-:S13]  /*0960*/  ISETP.GT.U32.AND P0, PT, R6, 0x1, PT ;  /* 0x000000010600780c */ /* 0x000fda0003f04070 */
[----:B0-----:R-:W-:Y:S05]  /*0970*/  @P0 EXIT ;  /* 0x000000000000094d */ /* 0x001fea0003800000 */
[----:B------:R-:W-:Y:S01]  /*0980*/  ULDC.64 UR4, c[0x0][0x650] ;  /* 0x0001940000047ab9 */ /* 0x000fe20000000a00 */
[----:B------:R-:W-:Y:S01]  /*0990*/  PRMT R0, RZ, 0x7610, R0 ;  /* 0x00007610ff007816 */ /* 0x000fe20000000000 */
[----:B------:R-:W-:Y:S01]  /*09a0*/  IMAD.MOV.U32 R153, RZ, RZ, -0x1 ;  /* 0xffffffffff997424 */ /* 0x000fe200078e00ff */
[----:B------:R-:W-:Y:S01]  /*09b0*/  ISETP.GE.U32.AND P0, PT, R16, UR4, PT ;  /* 0x0000000410007c0c */ /* 0x000fe2000bf06070 */
[----:B------:R-:W-:Y:S02]  /*09c0*/  IMAD.MOV.U32 R154, RZ, RZ, -0x1 ;  /* 0xffffffffff9a7424 */ /* 0x000fe400078e00ff */
[----:B------:R-:W-:Y:S01]  /*09d0*/  IMAD.MOV.U32 R23, RZ, RZ, -0x1 ;  /* 0xffffffffff177424 */ /* 0x000fe200078e00ff */
[----:B------:R-:W-:-:S13]  /*09e0*/  ISETP.GE.U32.AND.EX P0, PT, R17, UR5, PT, P0 ;  /* 0x0000000511007c0c */ /* 0x000fda000bf06100 */
[----:B------:R-:W-:Y:S05]  /*09f0*/  @P0 BRA `(.L_x_8) ;  /* 0x00000004002c0947 */ /* 0x000fea0003800000 */
[----:B------:R-:W0:Y:S01]  /*0a00*/  LDC.64 R24, c[0x0][0x628] ;  /* 0x00018a00ff187b82 */ /* 0x000e220000000a00 */
[----:B------:R-:W-:Y:S02]  /*0a10*/  IMAD.MOV.U32 R8, RZ, RZ, R16 ;  /* 0x000000ffff087224 */ /* 0x000fe400078e0010 */
[----:B------:R-:W-:-:S05]  /*0a20*/  IMAD.MOV.U32 R9, RZ, RZ, R17 ;  /* 0x000000ffff097224 */ /* 0x000fca00078e0011 */
[----:B------:R-:W1:Y:S08]  /*0a30*/  LDC R0, c[0x0][0x630] ;  /* 0x00018c00ff007b82 */ /* 0x000e700000000800 */
[----:B------:R-:W2:Y:S01]  /*0a40*/  LDC.64 R26, c[0x0][0x620] ;  /* 0x00018800ff1a7b82 */ /* 0x000ea20000000a00 */
[----:B0-----:R-:W-:-:S04]  /*0a50*/  ISETP.NE.U32.AND P0, PT, R24, RZ, PT ;  /* 0x000000ff1800720c */ /* 0x001fc80003f05070 */
[----:B------:R-:W-:-:S13]  /*0a60*/  ISETP.NE.AND.EX P0, PT, R25, RZ, PT, P0 ;  /* 0x000000ff1900720c */ /* 0x000fda0003f05300 */
[----:B-12---:R-:W-:Y:S05]  /*0a70*/  @!P0 BRA `(.L_x_9) ;  /* 0x0000000000288947 */ /* 0x006fea0003800000 */
[----:B------:R-:W0:Y:S02]  /*0a80*/  LDC R13, c[0x0][0x634] ;  /* 0x00018d00ff0d7b82 */ /* 0x000e240000000800 */
[----:B0-----:R-:W-:-:S05]  /*0a90*/  IADD3 R13, P0, R16, R13, RZ ;  /* 0x0000000d100d7210 */ /* 0x001fca0007f1e0ff */
[----:B------:R-:W-:-:S04]  /*0aa0*/  IMAD.X R15, RZ, RZ, R17, P0 ;  /* 0x000000ffff0f7224 */ /* 0x000fc800000e0611 */
[----:B------:R-:W-:-:S04]  /*0ab0*/  IMAD.WIDE.U32 R8, R15, R24, RZ ;  /* 0x000000180f087225 */ /* 0x000fc800078e00ff */
[----:B------:R-:W-:-:S04]  /*0ac0*/  IMAD.WIDE.U32 R10, P0, R13, R25, R8 ;  /* 0x000000190d0a7225 */ /* 0x000fc80007800008 */
[----:B------:R-:W-:Y:S01]  /*0ad0*/  IMAD.WIDE.U32 R8, R13, R24, RZ ;  /* 0x000000180d087225 */ /* 0x000fe200078e00ff */
[----:B------:R-:W-:-:S03]  /*0ae0*/  MOV R12, R11 ;  /* 0x0000000b000c7202 */ /* 0x000fc60000000f00 */
[----:B------:R-:W-:Y:S01]  /*0af0*/  IMAD.X R13, RZ, RZ, RZ, P0 ;  /* 0x000000ffff0d7224 */ /* 0x000fe200000e06ff */
[----:B------:R-:W-:-:S05]  /*0b00*/  IADD3 RZ, P0, R9, R10, RZ ;  /* 0x0000000a09ff7210 */ /* 0x000fca0007f1e0ff */
[----:B------:R-:W-:-:S08]  /*0b10*/  IMAD.WIDE.U32.X R8, R15, R25, R12, P0 ;  /* 0x000000190f087225 */ /* 0x000fd000000e040c */
.L_x_9:
[----:B------:R-:W0:Y:S01]  /*0b20*/  LDC.64 R24, c[0x0][0x640] ;  /* 0x00019000ff187b82 */ /* 0x000e220000000a00 */
[-CC-:B------:R-:W-:Y:S01]  /*0b30*/  SHF.R.U64 R28, R8, R0.reuse, R9.reuse ;  /* 0x00000000081c7219 */ /* 0x180fe20000001209 */
[----:B------:R-:W-:Y:S01]  /*0b40*/  IMAD R30, R7, R21, R4 ;  /* 0x00000015071e7224 */ /* 0x000fe200078e0204 */
[----:B------:R-:W-:Y:S01]  /*0b50*/  SHF.R.U32.HI R0, RZ, R0, R9 ;  /* 0x00000000ff007219 */ /* 0x000fe20000011609 */
[----:B------:R-:W-:Y:S01]  /*0b60*/  IMAD.MOV.U32 R21, RZ, RZ, 0x1 ;  /* 0x00000001ff157424 */ /* 0x000fe200078e00ff */
[----:B------:R-:W-:-:S03]  /*0b70*/  IADD3 R5, P0, RZ, -R28, RZ ;  /* 0x8000001cff057210 */ /* 0x000fc60007f1e0ff */
[----:B------:R-:W1:Y:S02]  /*0b80*/  LDC R6, c[0x0][0x618] ;  /* 0x00018600ff067b82 */ /* 0x000e640000000800 */
[----:B------:R-:W-:-:S04]  /*0b90*/  IMAD.X R9, RZ, RZ, ~R0, P0 ;  /* 0x000000ffff097224 */ /* 0x000fc800000e0e00 */
[-C--:B------:R-:W-:Y:S02]  /*0ba0*/  IMAD R0, R9, R26.reuse, RZ ;  /* 0x0000001a09007224 */ /* 0x080fe400078e02ff */
[----:B------:R-:W2:Y:S01]  /*0bb0*/  LDC R11, c[0x0][0x608] ;  /* 0x00018200ff0b7b82 */ /* 0x000ea20000000800 */
[----:B------:R-:W-:-:S04]  /*0bc0*/  IMAD.WIDE.U32 R8, R5, R26, R16 ;  /* 0x0000001a05087225 */ /* 0x000fc800078e0010 */
[----:B------:R-:W-:-:S03]  /*0bd0*/  IMAD R5, R5, R27, R0 ;  /* 0x0000001b05057224 */ /* 0x000fc600078e0200 */
[----:B------:R-:W3:Y:S01]  /*0be0*/  LDC R12, c[0x0][0x658] ;  /* 0x00019600ff0c7b82 */ /* 0x000ee20000000800 */
[----:B0-----:R-:W-:Y:S01]  /*0bf0*/  ISETP.NE.U32.AND P0, PT, R24, RZ, PT ;  /* 0x000000ff1800720c */ /* 0x001fe20003f05070 */
[----:B------:R-:W-:Y:S02]  /*0c00*/  IMAD.IADD R5, R9, 0x1, R5 ;  /* 0x0000000109057824 */ /* 0x000fe400078e0205 */
[----:B------:R-:W-:Y:S01]  /*0c10*/  IMAD.MOV.U32 R9, RZ, RZ, -0x1 ;  /* 0xffffffffff097424 */ /* 0x000fe200078e00ff */
[----:B------:R-:W-:-:S03]  /*0c20*/  ISETP.NE.AND.EX P0, PT, R25, RZ, PT, P0 ;  /* 0x000000ff1900720c */ /* 0x000fc60003f05300 */
[----:B------:R-:W0:Y:S01]  /*0c30*/  LDC R15, c[0x0][0x600] ;  /* 0x00018000ff0f7b82 */ /* 0x000e220000000800 */
[-CC-:B-1----:R-:W-:Y:S02]  /*0c40*/  SHF.R.U64 R13, R8, R6.reuse, R5.reuse ;  /* 0x00000006080d7219 */ /* 0x182fe40000001205 */
[----:B------:R-:W-:-:S05]  /*0c50*/  SHF.R.U32.HI R0, RZ, R6, R5 ;  /* 0x00000006ff007219 */ /* 0x000fca0000011605 */
[----:B------:R-:W1:Y:S01]  /*0c60*/  LDC R14, c[0x0][0x648] ;  /* 0x00019200ff0e7b82 */ /* 0x000e620000000800 */
[-CC-:B--2---:R-:W-:Y:S02]  /*0c70*/  SHF.R.U64 R27, R13, R11.reuse, R0.reuse ;  /* 0x0000000b0d1b7219 */ /* 0x184fe40000001200 */
[----:B------:R-:W-:-:S05]  /*0c80*/  SHF.R.U32.HI R5, RZ, R11, R0 ;  /* 0x0000000bff057219 */ /* 0x000fca0000011600 */
[----:B------:R-:W2:Y:S01]  /*0c90*/  LDC R20, c[0x0][0x638] ;  /* 0x00018e00ff147b82 */ /* 0x000ea20000000800 */
[-CC-:B---3--:R-:W-:Y:S02]  /*0ca0*/  SHF.R.U64 R26, R27, R12.reuse, R5.reuse ;  /* 0x0000000c1b1a7219 */ /* 0x188fe40000001205 */
[-C--:B------:R-:W-:Y:S02]  /*0cb0*/  SHF.L.U32 R0, R9, R12.reuse, RZ ;  /* 0x0000000c09007219 */ /* 0x080fe400000006ff */
[----:B------:R-:W-:Y:S01]  /*0cc0*/  SHF.R.U32.HI R5, RZ, R12, R5 ;  /* 0x0000000cff057219 */ /* 0x000fe20000011605 */
[----:B------:R-:W-:Y:S01]  /*0cd0*/  IMAD.MOV.U32 R4, RZ, RZ, R26 ;  /* 0x000000ffff047224 */ /* 0x000fe200078e001a */
[----:B------:R-:W-:Y:S01]  /*0ce0*/  LOP3.LUT R10, RZ, R0, RZ, 0x33, !PT ;  /* 0x00000000ff0a7212 */ /* 0x000fe200078e33ff */
[----:B------:R-:W3:Y:S01]  /*0cf0*/  LDC R23, c[0x0][0x610] ;  /* 0x00018400ff177b82 */ /* 0x000ee20000000800 */
[----:B------:R-:W-:Y:S05]  /*0d00*/  @!P0 BRA `(.L_x_10) ;  /* 0x0000000000288947 */ /* 0x000fea0003800000 */
[----:B------:R-:W4:Y:S02]  /*0d10*/  LDC R9, c[0x0][0x64c] ;  /* 0x00019300ff097b82 */ /* 0x000f240000000800 */
[----:B----4-:R-:W-:-:S05]  /*0d20*/  IADD3 R9, P0, R26, R9, RZ ;  /* 0x000000091a097210 */ /* 0x010fca0007f1e0ff */
[----:B------:R-:W-:-:S04]  /*0d30*/  IMAD.X R11, RZ, RZ, R5, P0 ;  /* 0x000000ffff0b7224 */ /* 0x000fc800000e0605 */
[----:B------:R-:W-:-:S04]  /*0d40*/  IMAD.WIDE.U32 R4, R11, R24, RZ ;  /* 0x000000180b047225 */ /* 0x000fc800078e00ff */
[----:B------:R-:W-:-:S04]  /*0d50*/  IMAD.WIDE.U32 R6, P0, R9, R25, R4 ;  /* 0x0000001909067225 */ /* 0x000fc80007800004 */
[----:B------:R-:W-:-:S04]  /*0d60*/  IMAD.WIDE.U32 R4, R9, R24, RZ ;  /* 0x0000001809047225 */ /* 0x000fc800078e00ff */
[----:B------:R-:W-:Y:S01]  /*0d70*/  IMAD.X R9, RZ, RZ, RZ, P0 ;  /* 0x000000ffff097224 */ /* 0x000fe200000e06ff */
[----:B------:R-:W-:Y:S01]  /*0d80*/  IADD3 RZ, P0, R5, R6, RZ ;  /* 0x0000000605ff7210 */ /* 0x000fe20007f1e0ff */
[----:B------:R-:W-:-:S04]  /*0d90*/  IMAD.MOV.U32 R8, RZ, RZ, R7 ;  /* 0x000000ffff087224 */ /* 0x000fc800078e0007 */
[----:B------:R-:W-:-:S08]  /*0da0*/  IMAD.WIDE.U32.X R4, R11, R25, R8, P0 ;  /* 0x000000190b047225 */ /* 0x000fd000000e0408 */
.L_x_10:
[----:B-1----:R-:W-:Y:S01]  /*0db0*/  SHF.R.U64 R4, R4, R14, R5 ;  /* 0x0000000e04047219 */ /* 0x002fe20000001205 */
[----:B0-----:R-:W-:Y:S01]  /*0dc0*/  VIADD R6, R15, 0xffffffff ;  /* 0xffffffff0f067836 */ /* 0x001fe20000000000 */
[----:B------:R-:W-:Y:S02]  /*0dd0*/  SHF.L.U32 R0, R21, R12, RZ ;  /* 0x0000000c15007219 */ /* 0x000fe400000006ff */
[----:B------:R-:W-:Y:S01]  /*0de0*/  LOP3.LUT R5, R27, R10, RZ, 0xc0, !PT ;  /* 0x0000000a1b057212 */ /* 0x000fe200078ec0ff */
[----:B------:R-:W-:Y:S01]  /*0df0*/  IMAD.MOV R7, RZ, RZ, -R4 ;  /* 0x000000ffff077224 */ /* 0x000fe200078e0a04 */
[----:B------:R-:W-:Y:S02]  /*0e00*/  SEL R3, R3, R30, !P1 ;  /* 0x0000001e03037207 */ /* 0x000fe40004800000 */
[----:B------:R-:W-:Y:S01]  /*0e10*/  LOP3.LUT R6, R13, R6, RZ, 0xc0, !PT ;  /* 0x000000060d067212 */ /* 0x000fe200078ec0ff */
[----:B------:R-:W-:Y:S02]  /*0e20*/  IMAD R4, R0, R4, R5 ;  /* 0x0000000400047224 */ /* 0x000fe400078e0205 */
[----:B--2---:R-:W-:-:S02]  /*0e30*/  IMAD R0, R7, R20, R26 ;  /* 0x0000001407007224 */ /* 0x004fc400078e021a */
[----:B---3--:R-:W-:Y:S02]  /*0e40*/  IMAD R3, R4, R23, R3 ;  /* 0x0000001704037224 */ /* 0x008fe400078e0203 */
[----:B------:R-:W-:Y:S02]  /*0e50*/  IMAD.MOV.U32 R5, RZ, RZ, 0x1 ;  /* 0x00000001ff057424 */ /* 0x000fe400078e00ff */
[----:B------:R-:W-:Y:S02]  /*0e60*/  IMAD R4, R0, R15, R6 ;  /* 0x0000000f00047224 */ /* 0x000fe400078e0206 */
[----:B------:R-:W-:Y:S01]  /*0e70*/  IMAD.MOV.U32 R23, RZ, RZ, R28 ;  /* 0x000000ffff177224 */ /* 0x000fe200078e001c */
[----:B------:R-:W-:Y:S02]  /*0e80*/  PRMT R0, R5, 0x7610, R0 ;  /* 0x0000761005007816 */ /* 0x000fe40000000000 */
[----:B------:R-:W-:Y:S02]  /*0e90*/  SEL R154, R4, R3, !P1 ;  /* 0x00000003049a7207 */ /* 0x000fe40004800000 */
[----:B------:R-:W-:-:S07]  /*0ea0*/  SEL R153, R3, R4, !P1 ;  /* 0x0000000403997207 */ /* 0x000fce0004800000 */
.L_x_8:
[----:B------:R-:W-:-:S08]  /*0eb0*/  NOP ;  /* 0x0000000000007918 */ /* 0x000fd00000000000 */
[----:B------:R-:W0:Y:S02]  /*0ec0*/  USETMAXREG.TRY_ALLOC.CTAPOOL UP0, 0xe8 ;  /* 0x000000e8000079c8 */ /* 0x000e240008000600 */
[----:B0-----:R-:W-:-:S13]  /*0ed0*/  PLOP3.LUT P0, PT, PT, PT, UP0, 0x80, 0x0 ;  /* 0x000000000000781c */ /* 0x001fda0003f0f008 */
[----:B------:R-:W-:Y:S05]  /*0ee0*/  @!P0 BRA `(.L_x_8) ;  /* 0xfffffffc00f08947 */ /* 0x000fea000383ffff */
[----:B------:R-:W-:Y:S01]  /*0ef0*/  ULDC.64 UR4, c[0x0][0x598] ;  /* 0x0001660000047ab9 */ /* 0x000fe20000000a00 */
[----:B------:R-:W-:Y:S01]  /*0f00*/  ULDC.64 UR36, c[0x0][0x208] ;  /* 0x0000820000247ab9 */ /* 0x000fe20000000a00 */
[----:B------:R-:W-:-:S04]  /*0f10*/  ISETP.NE.U32.AND P0, PT, RZ, UR4, PT ;  /* 0x00000004ff007c0c */ /* 0x000fc8000bf05070 */
[----:B------:R-:W-:-:S13]  /*0f20*/  ISETP.NE.AND.EX P0, PT, RZ, UR5, PT, P0 ;  /* 0x00000005ff007c0c */ /* 0x000fda000bf05300 */
[----:B------:R-:W-:Y:S05]  /*0f30*/  @!P0 BRA `(.L_x_11) ;  /* 0x00000000001c8947 */ /* 0x000fea0003800000 */
[----:B------:R-:W0:Y:S02]  /*0f40*/  LDC.64 R4, c[0x0][0x598] ;  /* 0x00016600ff047b82 */ /* 0x000e240000000a00 */
[----:B0-----:R-:W2:Y:S02]  /*0f50*/  LDG.E.64 R4, desc[UR36][R4.64] ;  /* 0x0000002404047981 */ /* 0x001ea4000c1e1b00 */
[----:B--2---:R-:W-:-:S04]  /*0f60*/  ISETP.NE.U32.AND P0, PT, R4, RZ, PT ;  /* 0x000000ff0400720c */ /* 0x004fc80003f05070 */
[----:B------:R-:W-:-:S13]  /*0f70*/  ISETP.NE.AND.EX P0, PT, R5, RZ, PT, P0 ;  /* 0x000000ff0500720c */ /* 0x000fda0003f05300 */
[----:B------:R-:W-:Y:S05]  /*0f80*/  @!P0 BRA `(.L_x_11) ;  /* 0x0000000000088947 */ /* 0x000fea0003800000 */
[----:B------:R0:W5:Y:S01]  /*0f90*/  LD.E R155, desc[UR36][R4.64] ;  /* 0x00000024049b7980 */ /* 0x000162000c101900 */
[----:B------:R-:W-:Y:S05]  /*0fa0*/  BRA `(.L_x_12) ;  /* 0x0000000000247947 */ /* 0x000fea0003800000 */
.L_x_11:
[----:B------:R-:W-:Y:S02]  /*0fb0*/  ULDC.64 UR4, c[0x0][0x588] ;  /* 0x0001620000047ab9 */ /* 0x000fe40000000a00 */
[----:B------:R-:W-:-:S04]  /*0fc0*/  ISETP.NE.U32.AND P0, PT, RZ, UR4, PT ;  /* 0x00000004ff007c0c */ /* 0x000fc8000bf05070 */
[----:B------:R-:W-:-:S13]  /*0fd0*/  ISETP.NE.AND.EX P0, PT, RZ, UR5, PT, P0 ;  /* 0x00000005ff007c0c */ /* 0x000fda000bf05300 */
[----:B------:R-:W-:Y:S05]  /*0fe0*/  @!P0 BRA `(.L_x_13) ;  /* 0x00000000000c8947 */ /* 0x000fea0003800000 */
[----:B------:R-:W0:Y:S02]  /*0ff0*/  LDC.64 R4, c[0x0][0x588] ;  /* 0x00016200ff047b82 */ /* 0x000e240000000a00 */
[----:B0-----:R1:W5:Y:S01]  /*1000*/  LDG.E R155, desc[UR36][R4.64] ;  /* 0x00000024049b7981 */ /* 0x001362000c1e1900 */
[----:B------:R-:W-:Y:S05]  /*1010*/  BRA `(.L_x_12) ;  /* 0x0000000000087947 */ /* 0x000fea0003800000 */
.L_x_13:
[----:B------:R-:W-:Y:S02]  /*1020*/  ULDC UR4, c[0x0][0x580] ;  /* 0x0001600000047ab9 */ /* 0x000fe40000000800 */
[----:B------:R-:W-:-:S07]  /*1030*/  MOV R155, UR4 ;  /* 0x00000004009b7c02 */ /* 0x000fce0008000f00 */
.L_x_12:
[----:B------:R-:W-:Y:S02]  /*1040*/  ULDC.64 UR4, c[0x0][0x5a0] ;  /* 0x0001680000047ab9 */ /* 0x000fe40000000a00 */
[----:B------:R-:W-:-:S04]  /*1050*/  ISETP.NE.U32.AND P0, PT, RZ, UR4, PT ;  /* 0x00000004ff007c0c */ /* 0x000fc8000bf05070 */
[----:B------:R-:W-:-:S13]  /*1060*/  ISETP.NE.AND.EX P0, PT, RZ, UR5, PT, P0 ;  /* 0x00000005ff007c0c */ /* 0x000fda000bf05300 */
[----:B------:R-:W-:Y:S05]  /*1070*/  @!P0 BRA `(.L_x_14) ;  /* 0x00000000001c8947 */ /* 0x000fea0003800000 */
[----:B01----:R-:W0:Y:S02]  /*1080*/  LDC.64 R4, c[0x0][0x5a0] ;  /* 0x00016800ff047b82 */ /* 0x003e240000000a00 */
[----:B0-----:R-:W2:Y:S02]  /*1090*/  LDG.E.64 R4, desc[UR36][R4.64] ;  /* 0x0000002404047981 */ /* 0x001ea4000c1e1b00 */
[----:B--2---:R-:W-:-:S04]  /*10a0*/  ISETP.NE.U32.AND P0, PT, R4, RZ, PT ;  /* 0x000000ff0400720c */ /* 0x004fc80003f05070 */
[----:B------:R-:W-:-:S13]  /*10b0*/  ISETP.NE.AND.EX P0, PT, R5, RZ, PT, P0 ;  /* 0x000000ff0500720c */ /* 0x000fda0003f05300 */
[----:B------:R-:W-:Y:S05]  /*10c0*/  @!P0 BRA `(.L_x_14) ;  /* 0x0000000000088947 */ /* 0x000fea0003800000 */
[----:B------:R0:W5:Y:S01]  /*10d0*/  LD.E R156, desc[UR36][R4.64] ;  /* 0x00000024049c7980 */ /* 0x000162000c101900 */
[----:B------:R-:W-:Y:S05]  /*10e0*/  BRA `(.L_x_15) ;  /* 0x0000000000247947 */ /* 0x000fea0003800000 */
.L_x_14:
[----:B------:R-:W-:Y:S02]  /*10f0*/  ULDC.64 UR4, c[0x0][0x590] ;  /* 0x0001640000047ab9 */ /* 0x000fe40000000a00 */
[----:B------:R-:W-:-:S04]  /*1100*/  ISETP.NE.U32.AND P0, PT, RZ, UR4, PT ;  /* 0x00000004ff007c0c */ /* 0x000fc8000bf05070 */
[----:B------:R-:W-:-:S13]  /*1110*/  ISETP.NE.AND.EX P0, PT, RZ, UR5, PT, P0 ;  /* 0x00000005ff007c0c */ /* 0x000fda000bf05300 */
[----:B------:R-:W-:Y:S05]  /*1120*/  @!P0 BRA `(.L_x_16) ;  /* 0x00000000000c8947 */ /* 0x000fea0003800000 */
[----:B------:R-:W2:Y:S02]  /*1130*/  LDC.64 R156, c[0x0][0x590] ;  /* 0x00016400ff9c7b82 */ /* 0x000ea40000000a00 */
[----:B--2---:R2:W5:Y:S01]  /*1140*/  LDG.E R156, desc[UR36][R156.64] ;  /* 0x000000249c9c7981 */ /* 0x004562000c1e1900 */
[----:B------:R-:W-:Y:S05]  /*1150*/  BRA `(.L_x_15) ;  /* 0x0000000000087947 */ /* 0x000fea0003800000 */
.L_x_16:
[----:B------:R-:W-:Y:S02]  /*1160*/  ULDC UR4, c[0x0][0x584] ;  /* 0x0001610000047ab9 */ /* 0x000fe40000000800 */
[----:B------:R-:W-:-:S07]  /*1170*/  IMAD.U32 R156, RZ, RZ, UR4 ;  /* 0x00000004ff9c7e24 */ /* 0x000fce000f8e00ff */
.L_x_15:
[----:B------:R-:W-:-:S13]  /*1180*/  LOP3.LUT P0, RZ, R0, 0xff, RZ, 0xc0, !PT ;  /* 0x000000ff00ff7812 */ /* 0x000fda000780c0ff */
[----:B------:R-:W-:Y:S05]  /*1190*/  @!P0 EXIT ;  /* 0x000000000000894d */ /* 0x000fea0003800000 */
[----:B------:R-:W-:Y:S01]  /*11a0*/  ULDC UR4, c[0x0][0x28c] ;  /* 0x0000a30000047ab9 */ /* 0x000fe20000000800 */
[----:B------:R-:W-:Y:S01]  /*11b0*/  LOP3.LUT R166, R19, 0x1, RZ, 0xfc, !PT ;  /* 0x0000000113a67812 */ /* 0x000fe200078efcff */
[----:B------:R-:W-:Y:S01]  /*11c0*/  UIADD3 UR4, UR4, 0x7f, URZ ;  /* 0x0000007f04047890 */ /* 0x000fe2000fffe03f */
[----:B------:R-:W-:Y:S01]  /*11d0*/  UMOV UR38, URZ ;  /* 0x0000003f00267c82 */ /* 0x000fe20008000000 */
[----:B------:R-:W-:Y:S02]  /*11e0*/  UMOV UR39, URZ ;  /* 0x0000003f00277c82 */ /* 0x000fe40008000000 */
[----:B------:R-:W-:-:S04]  /*11f0*/  USHF.R.S32.HI UR5, URZ, 0x1f, UR4 ;  /* 0x0000001f3f057899 */ /* 0x000fc80008011404 */
[----:B------:R-:W-:-:S04]  /*1200*/  ULEA.HI UR5, UR5, UR4, URZ, 0x7 ;  /* 0x0000000405057291 */ /* 0x000fc8000f8f383f */
[----:B------:R-:W-:-:S12]  /*1210*/  USHF.R.S32.HI UR40, URZ, 0x7, UR5 ;  /* 0x000000073f287899 */ /* 0x000fd80008011405 */
.L_x_290:
[----:B------:R-:W-:Y:S01]  /*1220*/  LOP3.LUT R0, R18, 0x80, RZ, 0xc0, !PT ;  /* 0x0000008012007812 */ /* 0x000fe200078ec0ff */
[----:B---3--:R-:W3:Y:S01]  /*1230*/  S2UR UR7, SR_CgaCtaId ;  /* 0x00000000000779c3 */ /* 0x008ee20000008800 */
[----:B------:R-:W-:Y:S02]  /*1240*/  UMOV UR6, 0x400 ;  /* 0x0000040000067882 */ /* 0x000fe40000000000 */
[----:B------:R-:W-:-:S06]  /*1250*/  SHF.R.U32.HI R0, RZ, 0x7, R0 ;  /* 0x00000007ff007819 */ /* 0x000fcc0000011600 */
[----:B----4-:R-:W4:Y:S01]  /*1260*/  SHFL.IDX PT, R0, R0, RZ, 0x1f ;  /* 0x00001fff00007589 */ /* 0x010f2200000e0000 */
[----:B---3--:R-:W-:Y:S01]  /*1270*/  ULEA UR6, UR7, UR6, 0x18 ;  /* 0x0000000607067291 */ /* 0x008fe2000f8ec03f */
[----:B----4-:R-:W-:-:S13]  /*1280*/  R2UR UR4, R0 ;  /* 0x00000000000472ca */ /* 0x010fda00000e0000 */
[----:B------:R-:W-:-:S04]  /*1290*/  ULEA.HI UR5, UR4, UR4, URZ, 0x1 ;  /* 0x0000000404057291 */ /* 0x000fc8000f8f083f */
[----:B------:R-:W-:-:S04]  /*12a0*/  ULOP3.LUT UR5, UR5, 0x7fffe, URZ, 0xc0, !UPT ;  /* 0x0007fffe05057892 */ /* 0x000fc8000f8ec03f */
[----:B------:R-:W-:-:S03]  /*12b0*/  UIADD3 UR5, UR4, -UR5, URZ ;  /* 0x8000000504057290 */ /* 0x000fc6000fffe03f */
[----:B------:R-:W-:Y:S01]  /*12c0*/  ULDC UR4, c[0x0][0x28c] ;  /* 0x0000a30000047ab9 */ /* 0x000fe20000000800 */
[----:B------:R-:W-:Y:S01]  /*12d0*/  ULEA UR5, UR5, UR6, 0xd ;  /* 0x0000000605057291 */ /* 0x000fe2000f8e683f */
[----:B------:R-:W-:-:S03]  /*12e0*/  ISETP.LT.AND P0, PT, RZ, UR4, PT ;  /* 0x00000004ff007c0c */ /* 0x000fc6000bf01270 */
[----:B------:R-:W-:-:S04]  /*12f0*/  UIADD3 UR5, UR5, 0x100, URZ ;  /* 0x0000010005057890 */ /* 0x000fc8000fffe03f */
[----:B------:R-:W-:-:S04]  /*1300*/  USHF.R.U32.HI UR5, URZ, 0x4, UR5 ;  /* 0x000000043f057899 */ /* 0x000fc80008011605 */
[----:B------:R-:W-:Y:S02]  /*1310*/  ULOP3.LUT UR41, UR5, 0x3fff, URZ, 0xc0, !UPT ;  /* 0x00003fff05297892 */ /* 0x000fe4000f8ec03f */
[----:B-12---:R-:W-:Y:S10]  /*1320*/  @P0 BRA `(.L_x_17) ;  /* 0x0000000000400947 */ /* 0x006ff40003800000 */
[----:B------:R-:W-:Y:S01]  /*1330*/  MOV R0, 0x0 ;  /* 0x0000000000007802 */ /* 0x000fe20000000f00 */
[----:B------:R-:W-:Y:S01]  /*1340*/  ULDC.64 UR4, c[0x4][0x68] ;  /* 0x01001a0000047ab9 */ /* 0x000fe20000000a00 */
[----:B------:R-:W-:Y:S01]  /*1350*/  ULDC.64 UR6, c[0x4][0x8] ;  /* 0x0100020000067ab9 */ /* 0x000fe20000000a00 */
[----:B01----:R-:W-:Y:S01]  /*1360*/  IMAD.U32 R4, RZ, RZ, UR4 ;  /* 0x00000004ff047e24 */ /* 0x003fe2000f8e00ff */
[----:B------:R0:W1:Y:S01]  /*1370*/  LDC.64 R14, c[0x4][R0] ;  /* 0x01000000000e7b82 */ /* 0x0000620000000a00 */
[----:B------:R-:W-:Y:S01]  /*1380*/  IMAD.U32 R5, RZ, RZ, UR5 ;  /* 0x00000005ff057e24 */ /* 0x000fe2000f8e00ff */
[----:B------:R-:W-:Y:S01]  /*1390*/  ULDC.64 UR4, c[0x4][0x70] ;  /* 0x01001c0000047ab9 */ /* 0x000fe20000000a00 */
[----:B------:R-:W-:Y:S02]  /*13a0*/  IMAD.U32 R10, RZ, RZ, UR6 ;  /* 0x00000006ff0a7e24 */ /* 0x000fe4000f8e00ff */
[----:B------:R-:W-:Y:S02]  /*13b0*/  IMAD.U32 R6, RZ, RZ, UR4 ;  /* 0x00000004ff067e24 */ /* 0x000fe4000f8e00ff */
[----:B------:R-:W-:-:S02]  /*13c0*/  IMAD.U32 R7, RZ, RZ, UR5 ;  /* 0x00000005ff077e24 */ /* 0x000fc4000f8e00ff */
[----:B------:R-:W-:Y:S02]  /*13d0*/  IMAD.U32 R11, RZ, RZ, UR7 ;  /* 0x00000007ff0b7e24 */ /* 0x000fe4000f8e00ff */
[----:B------:R-:W-:Y:S02]  /*13e0*/  IMAD.MOV.U32 R8, RZ, RZ, 0x1e1 ;  /* 0x000001e1ff087424 */ /* 0x000fe400078e00ff */
[----:B------:R-:W-:Y:S02]  /*13f0*/  IMAD.MOV.U32 R12, RZ, RZ, 0x1 ;  /* 0x00000001ff0c7424 */ /* 0x000fe400078e00ff */
[----:B0-----:R-:W-:-:S07]  /*1400*/  IMAD.MOV.U32 R13, RZ, RZ, RZ ;  /* 0x000000ffff0d7224 */ /* 0x001fce00078e00ff */
[----:B------:R-:W-:-:S07]  /*1410*/  LEPC R20, `(.L_x_17) ;  /* 0x000000001014794e */ /* 0x000fce0000000000 */
[----:B-12--5:R-:W-:Y:S05]  /*1420*/  CALL.ABS.NOINC R14 ;  /* 0x000000000e007343 */ /* 0x026fea0003c00000 */
.L_x_17:
[----:B------:R-:W-:-:S13]  /*1430*/  ISETP.NE.AND P0, PT, R166, 0x3, PT ;  /* 0x00000003a600780c */ /* 0x000fda0003f05270 */
[----:B------:R-:W-:Y:S05]  /*1440*/  @!P0 BRA `(.L_x_18) ;  /* 0x0000000000048947 */ /* 0x000fea0003800000 */
[----:B------:R-:W-:Y:S01]  /*1450*/  BPT.TRAP 0x1 ;  /* 0x000000040000795c */ /* 0x000fe20000300000 */
.L_x_18:
[----:B------:R-:W3:Y:S01]  /*1460*/  S2UR UR5, SR_CgaCtaId ;  /* 0x00000000000579c3 */ /* 0x000ee20000008800 */
[----:B------:R-:W-:Y:S01]  /*1470*/  UMOV UR4, 0x400 ;  /* 0x0000040000047882 */ /* 0x000fe20000000000 */
[----:B------:R-:W-:Y:S02]  /*1480*/  IMAD.U32 R0, RZ, RZ, UR38 ;  /* 0x00000026ff007e24 */ /* 0x000fe4000f8e00ff */
[----:B------:R-:W-:-:S03]  /*1490*/  IMAD.U32 R3, RZ, RZ, UR39 ;  /* 0x00000027ff037e24 */ /* 0x000fc6000f8e00ff */
[----:B------:R-:W-:Y:S01]  /*14a0*/  SHF.L.U32 R0, R0, 0x1f, RZ ;  /* 0x0000001f00007819 */ /* 0x000fe200000006ff */
[----:B---3--:R-:W-:-:S06]  /*14b0*/  ULEA UR4, UR5, UR4, 0x18 ;  /* 0x0000000405047291 */ /* 0x008fcc000f8ec03f */
[----:B------:R-:W-:-:S05]  /*14c0*/  MOV R6, UR4 ;  /* 0x0000000400067c02 */ /* 0x000fca0008000f00 */
[----:B------:R-:W-:-:S04]  /*14d0*/  IMAD R3, R3, 0x8, R6 ;  /* 0x0000000803037824 */ /* 0x000fc800078e0206 */
[----:B------:R3:W4:Y:S01]  /*14e0*/  SYNCS.PHASECHK.TRANS64.TRYWAIT P1, [R3+URZ], R0 ;  /* 0x00000000030075a7 */ /* 0x000722000802017f */
[----:B------:R-:W-:Y:S05]  /*14f0*/  @!P0 BRA `(.L_x_19) ;  /* 0x0000000000048947 */ /* 0x000fea0003800000 */
[----:B------:R-:W-:Y:S01]  /*1500*/  BPT.TRAP 0x1 ;  /* 0x000000040000795c */ /* 0x000fe20000300000 */
.L_x_19:
[----:B----4-:R-:W-:Y:S05]  /*1510*/  @P1 BRA `(.L_x_20) ;  /* 0x0000000000081947 */ /* 0x010fea0003800000 */
[----:B------:R-:W4:Y:S02]  /*1520*/  SYNCS.PHASECHK.TRANS64.TRYWAIT P1, [R3+URZ], R0 ;  /* 0x00000000030075a7 */ /* 0x000f24000802017f */
[----:B----4-:R-:W-:Y:S05]  /*1530*/  @!P1 BRA `(.L_x_21) ;  /* 0x000000b800089947 */ /* 0x010fea0003800000 */
.L_x_20:
[----:B------:R-:W-:-:S04]  /*1540*/  UISETP.LT.AND UP0, UPT, UR40, 0x1, UPT ;  /* 0x000000012800788c */ /* 0x000fc8000bf01270 */
[----:B------:R-:W-:-:S06]  /*1550*/  USEL UR4, UR40, 0x1, UP0 ;  /* 0x0000000128047887 */ /* 0x000fcc0008000000 */
[----:B---34-:R-:W-:Y:S01]  /*1560*/  IMAD.U32 R0, RZ, RZ, UR4 ;  /* 0x00000004ff007e24 */ /* 0x018fe2000f8e00ff */
[----:B------:R-:W-:Y:S05]  /*1570*/  WARPSYNC.ALL ;  /* 0x0000000000007948 */ /* 0x000fea0003800000 */
[----:B------:R-:W-:-:S04]  /*1580*/  IADD3 R0, -R0, UR40, RZ ;  /* 0x0000002800007c10 */ /* 0x000fc8000fffe1ff */
[----:B------:R-:W-:Y:S02]  /*1590*/  ISETP.GE.AND P1, PT, R0, 0x1, PT ;  /* 0x000000010000780c */ /* 0x000fe40003f26270 */
[----:B------:R-:W-:Y:S01]  /*15a0*/  R2UR UR4, R6 ;  /* 0x00000000060472ca */ /* 0x000fe200000e0000 */
[----:B------:R-:W-:Y:S01]  /*15b0*/  WARPGROUP.ARRIVE ;  /* 0x00000000000079c5 */ /* 0x000fe20000000000 */
[----:B------:R-:W-:Y:S01]  /*15c0*/  UMOV UR9, 0x40000040 ;  /* 0x4000004000097882 */ /* 0x000fe20000000000 */
[----:B------:R-:W-:Y:S01]  /*15d0*/  UMOV UR11, 0x40000040 ;  /* 0x40000040000b7882 */ /* 0x000fe20000000000 */
[----:B------:R-:W-:Y:S01]  /*15e0*/  UMOV UR13, 0x40000040 ;  /* 0x40000040000d7882 */ /* 0x000fe20000000000 */
[----:B------:R-:W-:-:S08]  /*15f0*/  UMOV UR15, UR11 ;  /* 0x0000000b000f7c82 */ /* 0x000fd00008000000 */
[----:B------:R-:W-:-:S04]  /*1600*/  UIADD3 UR4, UR4, 0x50100, URZ ;  /* 0x0005010004047890 */ /* 0x000fc8000fffe03f */
[----:B------:R-:W-:-:S04]  /*1610*/  USHF.R.U32.HI UR4, URZ, 0x4, UR4 ;  /* 0x000000043f047899 */ /* 0x000fc80008011604 */
[----:B------:R-:W-:Y:S02]  /*1620*/  ULOP3.LUT UR5, UR4, 0x3fff, URZ, 0xc0, !UPT ;  /* 0x00003fff04057892 */ /* 0x000fe4000f8ec03f */
[----:B------:R-:W-:Y:S02]  /*1630*/  ULOP3.LUT UR4, UR41, 0x10000, URZ, 0xfc, !UPT ;  /* 0x0001000029047892 */ /* 0x000fe4000f8efc3f */
[----:B------:R-:W-:Y:S02]  /*1640*/  ULOP3.LUT UR5, UR5, 0x10000, URZ, 0xfc, !UPT ;  /* 0x0001000005057892 */ /* 0x000fe4000f8efc3f */
[----:B------:R-:W-:Y:S02]  /*1650*/  ULEA UR8, UR39, UR4, 0xc ;  /* 0x0000000427087291 */ /* 0x000fe4000f8e603f */
[----:B------:R-:W-:Y:S02]  /*1660*/  ULEA UR6, UR39, UR5, 0xb ;  /* 0x0000000527067291 */ /* 0x000fe4000f8e583f */
[----:B------:R-:W-:-:S05]  /*1670*/  UIADD3 UR12, UR8, 0x400, URZ ;  /* 0x00000400080c7890 */ /* 0x000fca000fffe03f */
[----:B------:R-:W-:Y:S02]  /*1680*/  UMOV UR10, UR6 ;  /* 0x00000006000a7c82 */ /* 0x000fe40008000000 */
[----:B------:R-:W-:Y:S01]  /*1690*/  HGMMA.64x128x16.F32.BF16 R88, gdesc[UR8], RZ, !UPT, gsb0 ;  /* 0x01e00000085879f0 */ /* 0x000fe2000c0018ff */
[----:B------:R-:W-:Y:S02]  /*16a0*/  UMOV UR14, UR10 ;  /* 0x0000000a000e7c82 */ /* 0x000fe40008000000 */
[----:B------:R-:W-:Y:S02]  /*16b0*/  WARPGROUP.DEPBAR.LE gsb0, 0x0 ;  /* 0x00008000000079c5 */ /* 0x000fe40000010000 */
[----:B------:R-:W-:-:S07]  /*16c0*/  WARPGROUP.ARRIVE ;  /* 0x00000000000079c5 */ /* 0x000fce0000000000 */
[----:B------:R-:W-:Y:S01]  /*16d0*/  HGMMA.64x128x16.F32.BF16 R24, gdesc[UR12], RZ, !UPT, gsb0 ;  /* 0x01e000000c1879f0 */ /* 0x000fe2000c0018ff */
[----:B------:R-:W-:Y:S02]  /*16e0*/  UIADD3 UR12, UR8, 0x2, URZ ;  /* 0x00000002080c7890 */ /* 0x000fe4000fffe03f */
[----:B------:R-:W-:Y:S01]  /*16f0*/  UIADD3 UR14, UR6, 0x2, URZ ;  /* 0x00000002060e7890 */ /* 0x000fe2000fffe03f */
[----:B------:R-:W-:Y:S01]  /*1700*/  UMOV UR13, 0x40000040 ;  /* 0x40000040000d7882 */ /* 0x000fe20000000000 */
[----:B------:R-:W-:Y:S01]  /*1710*/  UMOV UR15, 0x40000040 ;  /* 0x40000040000f7882 */ /* 0x000fe20000000000 */
[----:B------:R-:W-:Y:S02]  /*1720*/  WARPGROUP.DEPBAR.LE gsb0, 0x0 ;  /* 0x00008000000079c5 */ /* 0x000fe40000010000 */
[----:B------:R-:W-:-:S06]  /*1730*/  WARPGROUP.ARRIVE ;  /* 0x00000000000079c5 */ /* 0x000fcc0000000000 */
[----:B------:R-:W-:Y:S01]  /*1740*/  HGMMA.64x128x16.F32.BF16 R88, gdesc[UR12], R88, gsb0 ;  /* 0x01e000000c5879f0 */ /* 0x000fe20008001858 */
[----:B------:R-:W-:Y:S01]  /*1750*/  UIADD3 UR12, UR8, 0x402, URZ ;  /* 0x00000402080c7890 */ /* 0x000fe2000fffe03f */
[----:B------:R-:W-:Y:S01]  /*1760*/  UMOV UR13, 0x40000040 ;  /* 0x40000040000d7882 */ /* 0x000fe20000000000 */
[----:B------:R-:W-:Y:S02]  /*1770*/  WARPGROUP.DEPBAR.LE gsb0, 0x0 ;  /* 0x00008000000079c5 */ /* 0x000fe40000010000 */
[----:B------:R-:W-:-:S07]  /*1780*/  WARPGROUP.ARRIVE ;  /* 0x00000000000079c5 */ /* 0x000fce0000000000 */
[----:B------:R-:W-:Y:S01]  /*1790*/  HGMMA.64x128x16.F32.BF16 R24, gdesc[UR12], R24, gsb0 ;  /* 0x01e000000c1879f0 */ /* 0x000fe20008001818 */
        /* <DEDUP_REMOVED lines=71> */
[----:B------:R-:W-:Y:S03]  /*1c10*/  HGMMA.64x128x16.F32.BF16 R24, gdesc[UR12], R24, gsb0 ;  /* 0x01e000000c1879f0 */ /* 0x000fe60008001818 */
[----:B------:R-:W-:Y:S02]  /*1c20*/  WARPGROUP.DEPBAR.LE gsb0, 0x0 ;  /* 0x00008000000079c5 */ /* 0x000fe40000010000 */
[----:B------:R-:W-:Y:S05]  /*1c30*/  @!P1 BRA `(.L_x_22) ;  /* 0x0000000800349947 */ /* 0x000fea0003800000 */
[----:B------:R-:W-:Y:S02]  /*1c40*/  UIADD3 UR6, UR39, 0x1, URZ ;  /* 0x0000000127067890 */ /* 0x000fe4000fffe03f */
[----:B------:R-:W-:Y:S02]  /*1c50*/  IMAD.U32 R3, RZ, RZ, UR39 ;  /* 0x00000027ff037e24 */ /* 0x000fe4000f8e00ff */
[----:B------:R-:W-:-:S04]  /*1c60*/  UISETP.NE.AND UP0, UPT, UR6, 0x5, UPT ;  /* 0x000000050600788c */ /* 0x000fc8000bf05270 */
[----:B------:R-:W-:Y:S02]  /*1c70*/  USEL UR7, URZ, 0x1, UP0 ;  /* 0x000000013f077887 */ /* 0x000fe40008000000 */
[----:B------:R-:W-:Y:S02]  /*1c80*/  USEL UR6, UR6, URZ, UP0 ;  /* 0x0000003f06067287 */ /* 0x000fe40008000000 */
[----:B------:R-:W-:-:S06]  /*1c90*/  ULOP3.LUT UR7, UR38, UR7, URZ, 0x3c, !UPT ;  /* 0x0000000726077292 */ /* 0x000fcc000f8e3c3f */
[----:B------:R-:W-:-:S07]  /*1ca0*/  IMAD.U32 R7, RZ, RZ, UR7 ;  /* 0x00000007ff077e24 */ /* 0x000fce000f8e00ff */
.L_x_29:
[----:B------:R-:W-:Y:S05]  /*1cb0*/  @!P0 BRA `(.L_x_23) ;  /* 0x0000000000048947 */ /* 0x000fea0003800000 */
[----:B------:R-:W-:Y:S01]  /*1cc0*/  BPT.TRAP 0x1 ;  /* 0x000000040000795c */ /* 0x000fe20000300000 */
.L_x_23:
[----:B------:R-:W3:Y:S01]  /*1cd0*/  S2UR UR8, SR_CgaCtaId ;  /* 0x00000000000879c3 */ /* 0x000ee20000008800 */
[----:B------:R-:W-:Y:S01]  /*1ce0*/  UMOV UR7, 0x400 ;  /* 0x0000040000077882 */ /* 0x000fe20000000000 */
[----:B01----:R-:W-:Y:S01]  /*1cf0*/  IMAD.U32 R5, RZ, RZ, UR6 ;  /* 0x00000006ff057e24 */ /* 0x003fe2000f8e00ff */
[----:B------:R-:W-:Y:S01]  /*1d00*/  SHF.L.U32 R4, R7, 0x1f, RZ ;  /* 0x0000001f07047819 */ /* 0x000fe200000006ff */
[----:B---3--:R-:W-:-:S06]  /*1d10*/  ULEA UR7, UR8, UR7, 0x18 ;  /* 0x0000000708077291 */ /* 0x008fcc000f8ec03f */
[----:B------:R-:W-:-:S04]  /*1d20*/  IMAD.U32 R6, RZ, RZ, UR7 ;  /* 0x00000007ff067e24 */ /* 0x000fc8000f8e00ff */
[----:B------:R-:W-:-:S04]  /*1d30*/  IMAD R5, R5, 0x8, R6 ;  /* 0x0000000805057824 */ /* 0x000fc800078e0206 */
[----:B------:R0:W1:Y:S01]  /*1d40*/  SYNCS.PHASECHK.TRANS64.TRYWAIT P1, [R5+URZ], R4 ;  /* 0x00000004050075a7 */ /* 0x000062000802017f */
[----:B------:R-:W-:Y:S05]  /*1d50*/  @!P0 BRA `(.L_x_24) ;  /* 0x0000000000048947 */ /* 0x000fea0003800000 */
[----:B------:R-:W-:Y:S01]  /*1d60*/  BPT.TRAP 0x1 ;  /* 0x000000040000795c */ /* 0x000fe20000300000 */
.L_x_24:
[----:B-1----:R-:W-:Y:S05]  /*1d70*/  @P1 BRA `(.L_x_25) ;  /* 0x0000000000081947 */ /* 0x002fea0003800000 */
[----:B------:R-:W1:Y:S02]  /*1d80*/  SYNCS.PHASECHK.TRANS64.TRYWAIT P1, [R5+URZ], R4 ;  /* 0x00000004050075a7 */ /* 0x000e64000802017f */
[----:B-1----:R-:W-:Y:S05]  /*1d90*/  @!P1 BRA `(.L_x_26) ;  /* 0x000000b000049947 */ /* 0x002fea0003800000 */
.L_x_25:
[----:B------:R-:W-:Y:S01]  /*1da0*/  ULEA UR10, UR6, UR4, 0xc ;  /* 0x00000004060a7291 */ /* 0x000fe2000f8e603f */
[----:B------:R-:W-:Y:S01]  /*1db0*/  WARPGROUP.ARRIVE ;  /* 0x00000000000079c5 */ /* 0x000fe20000000000 */
[----:B------:R-:W-:Y:S01]  /*1dc0*/  ULEA UR8, UR6, UR5, 0xb ;  /* 0x0000000506087291 */ /* 0x000fe2000f8e583f */
[----:B------:R-:W-:Y:S01]  /*1dd0*/  UMOV UR13, 0x40000040 ;  /* 0x40000040000d7882 */ /* 0x000fe20000000000 */
[----:B------:R-:W-:-:S03]  /*1de0*/  UMOV UR15, 0x40000040 ;  /* 0x40000040000f7882 */ /* 0x000fc60000000000 */
[----:B------:R-:W-:Y:S02]  /*1df0*/  UMOV UR12, UR10 ;  /* 0x0000000a000c7c82 */ /* 0x000fe40008000000 */
[----:B------:R-:W-:Y:S02]  /*1e00*/  UMOV UR14, UR8 ;  /* 0x00000008000e7c82 */ /* 0x000fe40008000000 */
        /* <DEDUP_REMOVED lines=92> */
[----:B------:R-:W-:Y:S01]  /*23d0*/  BPT.TRAP 0x1 ;  /* 0x000000040000795c */ /* 0x000fe20000300000 */
.L_x_27:
[----:B------:R-:W-:-:S13]  /*23e0*/  ISETP.NE.AND P1, PT, R22, RZ, PT ;  /* 0x000000ff1600720c */ /* 0x000fda0003f25270 */
[----:B01----:R-:W-:-:S04]  /*23f0*/  @P1 IMAD R4, R3, 0x8, R6 ;  /* 0x0000000803041824 */ /* 0x003fc800078e0206 */
[----:B------:R-:W-:-:S05]  /*2400*/  @P1 VIADD R5, R4, 0x28 ;  /* 0x0000002804051836 */ /* 0x000fca0000000000 */
[----:B------:R-:W-:-:S04]  /*2410*/  @P1 PRMT R5, R152, 0x654, R5 ;  /* 0x0000065498051816 */ /* 0x000fc80000000005 */
[----:B------:R0:W-:Y:S01]  /*2420*/  @P1 SYNCS.ARRIVE.TRANS64.RED.A1T0 RZ, [R5+URZ], RZ ;  /* 0x000000ff05ff19a7 */ /* 0x0001e2000810043f */
[----:B------:R-:W-:-:S13]  /*2430*/  ISETP.GT.U32.AND P1, PT, R19, 0x1, PT ;  /* 0x000000011300780c */ /* 0x000fda0003f24070 */
[----:B0-----:R-:W-:Y:S05]  /*2440*/  @P1 BRA `(.L_x_28) ;  /* 0x0000000000041947 */ /* 0x001fea0003800000 */
[----:B------:R-:W-:Y:S01]  /*2450*/  BPT.TRAP 0x1 ;  /* 0x000000040000795c */ /* 0x000fe20000300000 */
.L_x_28:
[----:B------:R-:W-:Y:S01]  /*2460*/  UIADD3 UR6, UR6, 0x1, URZ ;  /* 0x0000000106067890 */ /* 0x000fe2000fffe03f */
[C---:B------:R-:W-:Y:S01]  /*2470*/  ISETP.GT.AND P2, PT, R0.reuse, 0x1, PT ;  /* 0x000000010000780c */ /* 0x040fe20003f44270 */
[----:B------:R-:W-:Y:S02]  /*2480*/  VIADD R3, R3, 0x1 ;  /* 0x0000000103037836 */ /* 0x000fe40000000000 */
[----:B------:R-:W-:Y:S01]  /*2490*/  UISETP.NE.AND UP0, UPT, UR6, 0x5, UPT ;  /* 0x000000050600788c */ /* 0x000fe2000bf05270 */
[----:B------:R-:W-:Y:S02]  /*24a0*/  VIADD R0, R0, 0xffffffff ;  /* 0xffffffff00007836 */ /* 0x000fe40000000000 */
[C---:B------:R-:W-:Y:S01]  /*24b0*/  ISETP.NE.AND P1, PT, R3.reuse, 0x5, PT ;  /* 0x000000050300780c */ /* 0x040fe20003f25270 */
[----:B------:R-:W-:Y:S02]  /*24c0*/  USEL UR7, URZ, 0x1, UP0 ;  /* 0x000000013f077887 */ /* 0x000fe40008000000 */
[----:B------:R-:W-:Y:S01]  /*24d0*/  USEL UR6, UR6, URZ, UP0 ;  /* 0x0000003f06067287 */ /* 0x000fe20008000000 */
[----:B------:R-:W-:-:S03]  /*24e0*/  SEL R3, R3, RZ, P1 ;  /* 0x000000ff03037207 */ /* 0x000fc60000800000 */
[----:B------:R-:W-:Y:S01]  /*24f0*/  LOP3.LUT R7, R7, UR7, RZ, 0x3c, !PT ;  /* 0x0000000707077c12 */ /* 0x000fe2000f8e3cff */
[----:B------:R-:W-:Y:S07]  /*2500*/  @P2 BRA `(.L_x_29) ;  /* 0xfffffff400e82947 */ /* 0x000fee000383ffff */
.L_x_22:
[----:B------:R-:W3:Y:S02]  /*2510*/  LDC R0, c[0x0][0x28c] ;  /* 0x0000a300ff007b82 */ /* 0x000ee40000000800 */
[----:B---3--:R-:W-:-:S13]  /*2520*/  ISETP.GE.AND P1, PT, R0, 0x1, PT ;  /* 0x000000010000780c */ /* 0x008fda0003f26270 */
[----:B------:R-:W-:Y:S05]  /*2530*/  @!P1 BRA `(.L_x_30) ;  /* 0x0000000000509947 */ /* 0x000fea0003800000 */
[----:B------:R-:W-:Y:S05]  /*2540*/  @!P0 BRA `(.L_x_31) ;  /* 0x0000000000048947 */ /* 0x000fea0003800000 */
[----:B------:R-:W-:Y:S01]  /*2550*/  BPT.TRAP 0x1 ;  /* 0x000000040000795c */ /* 0x000fe20000300000 */
.L_x_31:
[----:B------:R-:W-:Y:S01]  /*2560*/  ISETP.NE.AND P0, PT, R22, RZ, PT ;  /* 0x000000ff1600720c */ /* 0x000fe20003f05270 */
[----:B------:R-:W-:Y:S01]  /*2570*/  BSSY B0, `(.L_x_32) ;  /* 0x000000e000007945 */ /* 0x000fe20003800000 */
[----:B------:R-:W-:-:S11]  /*2580*/  ISETP.GT.U32.AND P1, PT, R19, 0x1, PT ;  /* 0x000000011300780c */ /* 0x000fd60003f24070 */
[----:B------:R-:W-:Y:S05]  /*2590*/  @!P0 BRA `(.L_x_33) ;  /* 0x00000000002c8947 */ /* 0x000fea0003800000 */
[----:B------:R-:W-:-:S04]  /*25a0*/  UISETP.LT.AND UP0, UPT, UR40, 0x1, UPT ;  /* 0x000000012800788c */ /* 0x000fc8000bf01270 */
[----:B------:R-:W-:-:S04]  /*25b0*/  USEL UR6, UR40, 0x1, UP0 ;  /* 0x0000000128067887 */ /* 0x000fc80008000000 */
[----:B------:R-:W-:-:S04]  /*25c0*/  UIADD3 UR6, UR39, UR40, -UR6 ;  /* 0x0000002827067290 */ /* 0x000fc8000fffe806 */
[----:B------:R-:W-:-:S04]  /*25d0*/  UIMAD.WIDE.U32 UR4, UR6, -0x33333333, URZ ;  /* 0xcccccccd060478a5 */ /* 0x000fc8000f8e003f */
[----:B------:R-:W-:-:S04]  /*25e0*/  USHF.R.U32.HI UR4, URZ, 0x2, UR5 ;  /* 0x000000023f047899 */ /* 0x000fc80008011605 */
[----:B------:R-:W-:-:S06]  /*25f0*/  UIMAD UR6, UR4, -0x5, UR6 ;  /* 0xfffffffb040678a4 */ /* 0x000fcc000f8e0206 */
[----:B------:R-:W-:-:S05]  /*2600*/  IMAD.U32 R3, RZ, RZ, UR6 ;  /* 0x00000006ff037e24 */ /* 0x000fca000f8e00ff */
[----:B------:R-:W-:-:S05]  /*2610*/  LEA R0, R3, R6, 0x3 ;  /* 0x0000000603007211 */ /* 0x000fca00078e18ff */
[----:B------:R-:W-:-:S05]  /*2620*/  VIADD R3, R0, 0x28 ;  /* 0x0000002800037836 */ /* 0x000fca0000000000 */
[----:B------:R-:W-:-:S04]  /*2630*/  PRMT R3, R152, 0x654, R3 ;  /* 0x0000065498037816 */ /* 0x000fc80000000003 */
[----:B------:R3:W-:Y:S03]  /*2640*/  SYNCS.ARRIVE.TRANS64.RED.A1T0 RZ, [R3+URZ], RZ ;  /* 0x000000ff03ff79a7 */ /* 0x0007e6000810043f */
.L_x_33:
[----:B------:R-:W-:Y:S05]  /*2650*/  BSYNC B0 ;  /* 0x0000000000007941 */ /* 0x000fea0003800000 */
.L_x_32:
[----:B------:R-:W-:Y:S05]  /*2660*/  @P1 BRA `(.L_x_30) ;  /* 0x0000000000041947 */ /* 0x000fea0003800000 */
[----:B------:R-:W-:Y:S01]  /*2670*/  BPT.TRAP 0x1 ;  /* 0x000000040000795c */ /* 0x000fe20000300000 */
.L_x_30:
[----:B------:R-:W4:Y:S01]  /*2680*/  LDC R6, c[0x0][0x288] ;  /* 0x0000a200ff067b82 */ /* 0x000f220000000800 */
[--C-:B------:R-:W-:Y:S01]  /*2690*/  SHF.R.U32.HI R0, RZ, 0x2, R18.reuse ;  /* 0x00000002ff007819 */ /* 0x100fe20000011612 */
[----:B------:R-:W-:Y:S01]  /*26a0*/  IMAD.SHL.U32 R13, R154, 0x80, RZ ;  /* 0x000000809a0d7824 */ /* 0x000fe200078e00ff */
[----:B01----:R-:W-:Y:S01]  /*26b0*/  SHF.R.U32.HI R5, RZ, 0x7, R18 ;  /* 0x00000007ff057819 */ /* 0x003fe20000011612 */
[----:B------:R-:W-:Y:S01]  /*26c0*/  UIADD3 UR39, UR40, UR39, URZ ;  /* 0x0000002728277290 */ /* 0x000fe2000fffe03f */
[----:B------:R-:W-:Y:S01]  /*26d0*/  LOP3.LUT R4, R18, 0x60, RZ, 0xc0, !PT ;  /* 0x0000006012047812 */ /* 0x000fe200078ec0ff */
[----:B------:R-:W-:Y:S01]  /*26e0*/  ULDC UR7, c[0x0][0x284] ;  /* 0x0000a10000077ab9 */ /* 0x000fe20000000800 */
[----:B---3--:R-:W-:Y:S01]  /*26f0*/  LOP3.LUT R3, R0, 0x7, RZ, 0xc0, !PT ;  /* 0x0000000700037812 */ /* 0x008fe200078ec0ff */
[----:B------:R-:W-:Y:S01]  /*2700*/  UISETP.GT.U32.AND UP0, UPT, UR39, 0x4, UPT ;  /* 0x000000042700788c */ /* 0x000fe2000bf04070 */
[----:B------:R-:W-:Y:S01]  /*2710*/  LOP3.LUT R0, R5, 0x1, RZ, 0xc0, !PT ;  /* 0x0000000105007812 */ /* 0x000fe200078ec0ff */
[----:B------:R-:W-:Y:S01]  /*2720*/  UISETP.GE.U32.AND UP1, UPT, UR40, 0x5, UPT ;  /* 0x000000052800788c */ /* 0x000fe2000bf26070 */
[----:B------:R-:W-:Y:S01]  /*2730*/  SHF.R.U32.HI R10, RZ, 0x1, R4 ;  /* 0x00000001ff0a7819 */ /* 0x000fe20000011604 */
[----:B------:R-:W-:Y:S01]  /*2740*/  UISETP.LT.U32.AND UP0, UPT, UR40, 0x5, UP0 ;  /* 0x000000052800788c */ /* 0x000fe20008701070 */
[----:B------:R-:W-:Y:S01]  /*2750*/  LOP3.LUT R4, R18, 0x3, RZ, 0xc0, !PT ;  /* 0x0000000312047812 */ /* 0x000fe200078ec0ff */
[----:B------:R-:W-:Y:S01]  /*2760*/  IMAD.SHL.U32 R8, R0, 0x40, RZ ;  /* 0x0000004000087824 */ /* 0x000fe200078e00ff */
[----:B------:R-:W-:Y:S01]  /*2770*/  IADD3 R5, RZ, -R10, -R3 ;  /* 0x8000000aff057210 */ /* 0x000fe20007ffe803 */
[----:B------:R-:W-:Y:S01]  /*2780*/  ULDC.64 UR8, c[0x0][0x5d0] ;  /* 0x0001740000087ab9 */ /* 0x000fe20000000a00 */
[----:B------:R-:W-:Y:S01]  /*2790*/  SHF.R.S32.HI R21, RZ, 0x1f, R23 ;  /* 0x0000001fff157819 */ /* 0x000fe20000011417 */
[----:B------:R-:W-:Y:S01]  /*27a0*/  UIMAD.WIDE.U32 UR4, UR39, -0x33333333, URZ ;  /* 0xcccccccd270478a5 */ /* 0x000fe2000f8e003f */
[----:B--2---:R-:W-:Y:S01]  /*27b0*/  LOP3.LUT R157, R8, 0x40, R3, 0xe2, !PT ;  /* 0x00000040089d7812 */ /* 0x004fe200078ee203 */
[----:B------:R-:W-:Y:S01]  /*27c0*/  IMAD R3, R0, -0x40, R5 ;  /* 0xffffffc000037824 */ /* 0x000fe200078e0205 */
[----:B------:R-:W-:Y:S01]  /*27d0*/  USEL UR6, URZ, 0x1, !UP0 ;  /* 0x000000013f067887 */ /* 0x000fe2000c000000 */
[----:B------:R-:W-:Y:S01]  /*27e0*/  IMAD.SHL.U32 R0, R153, 0x100, RZ ;  /* 0x0000010099007824 */ /* 0x000fe200078e00ff */
[----:B------:R-:W-:Y:S01]  /*27f0*/  USHF.R.U32.HI UR4, URZ, 0x2, UR5 ;  /* 0x000000023f047899 */ /* 0x000fe20008011605 */
[----:B----4-:R-:W-:Y:S01]  /*2800*/  IMAD R12, R4, -0x2, R6 ;  /* 0xfffffffe040c7824 */ /* 0x010fe200078e0206 */
[----:B------:R-:W-:Y:S01]  /*2810*/  ISETP.GE.AND P0, PT, R13, R6, PT ;  /* 0x000000060d00720c */ /* 0x000fe20003f06270 */
[----:B------:R-:W-:Y:S01]  /*2820*/  IMAD.SHL.U32 R6, R18, 0x2, RZ ;  /* 0x0000000212067824 */ /* 0x000fe200078e00ff */
[----:B------:R-:W-:Y:S01]  /*2830*/  ULOP3.LUT UR38, UR38, UR6, URZ, 0x3c, !UPT ;  /* 0x0000000626267292 */ /* 0x000fe2000f8e3c3f */
[----:B------:R-:W-:Y:S01]  /*2840*/  IMAD R4, R21, UR8, RZ ;  /* 0x0000000815047c24 */ /* 0x000fe2000f8e02ff */
[C---:B------:R-:W-:Y:S01]  /*2850*/  ISETP.GE.OR P0, PT, R0.reuse, UR7, P0 ;  /* 0x0000000700007c0c */ /* 0x040fe20008706670 */
[----:B------:R-:W-:Y:S01]  /*2860*/  IMAD.WIDE R8, R153, 0x100, RZ ;  /* 0x0000010099087825 */ /* 0x000fe200078e02ff */
[----:B------:R-:W-:Y:S01]  /*2870*/  LOP3.LUT R6, R13, 0x6, R6, 0xf8, !PT ;  /* 0x000000060d067812 */ /* 0x000fe200078ef806 */
[----:B------:R-:W-:Y:S01]  /*2880*/  UIMAD UR39, UR4, -0x5, UR39 ;  /* 0xfffffffb042778a4 */ /* 0x000fe2000f8e0227 */
[----:B------:R-:W-:Y:S01]  /*2890*/  IADD3 R3, -R0, UR7, R3 ;  /* 0x0000000700037c10 */ /* 0x000fe2000fffe103 */
[----:B------:R-:W-:Y:S01]  /*28a0*/  IMAD R11, R23, UR9, R4 ;  /* 0x00000009170b7c24 */ /* 0x000fe2000f8e0204 */
[----:B------:R-:W-:Y:S01]  /*28b0*/  SHF.R.S32.HI R7, RZ, 0x1f, R6 ;  /* 0x0000001fff077819 */ /* 0x000fe20000011406 */
[----:B------:R-:W-:Y:S01]  /*28c0*/  @UP1 ULOP3.LUT UR38, UR38, 0x1, UR4, 0x78, !UPT ;  /* 0x0000000126261892 */ /* 0x000fe2000f8e7804 */
[----:B------:R-:W-:Y:S01]  /*28d0*/  LOP3.LUT R157, R8, R157, R10, 0xfe, !PT ;  /* 0x0000009d089d7212 */ /* 0x000fe200078efe0a */
[----:B------:R-:W-:-:S02]  /*28e0*/  IMAD.IADD R0, R12, 0x1, -R13 ;  /* 0x000000010c007824 */ /* 0x000fc400078e0a0d */
[----:B------:R-:W-:-:S04]  /*28f0*/  IMAD.WIDE.U32 R4, R23, UR8, R6 ;  /* 0x0000000817047c25 */ /* 0x000fc8000f8e0006 */
[----:B------:R-:W-:Y:S02]  /*2900*/  IMAD.IADD R11, R5, 0x1, R11 ;  /* 0x00000001050b7824 */ /* 0x000fe400078e020b */
[----:B------:R-:W-:Y:S02]  /*2910*/  IMAD.MOV.U32 R153, RZ, RZ, -0x1 ;  /* 0xffffffffff997424 */ /* 0x000fe400078e00ff */
[----:B------:R-:W-:Y:S01]  /*2920*/  IMAD.MOV.U32 R10, RZ, RZ, R4 ;  /* 0x000000ffff0a7224 */ /* 0x000fe200078e0004 */
[----:B------:R-:W-:Y:S06]  /*2930*/  @P0 BRA `(.L_x_34) ;  /* 0x0000008400680947 */ /* 0x000fec0003800000 */
[----:B------:R-:W0:Y:S01]  /*2940*/  LDC.64 R4, c[0x0][0x5c8] ;  /* 0x00017200ff047b82 */ /* 0x000e220000000a00 */
[----:B-----5:R-:W-:Y:S01]  /*2950*/  FSETP.NEU.AND P0, PT, R156, RZ, PT ;  /* 0x000000ff9c00720b */ /* 0x020fe20003f0d000 */
[----:B------:R-:W-:Y:S01]  /*2960*/  BSSY B0, `(.L_x_34) ;  /* 0x0000857000007945 */ /* 0x000fe20003800000 */
[----:B------:R-:W-:-:S04]  /*2970*/  ISETP.GT.AND P3, PT, R3, RZ, PT ;  /* 0x000000ff0300720c */ /* 0x000fc80003f64270 */
[----:B------:R-:W-:Y:S01]  /*2980*/  ISETP.GT.AND P1, PT, R0, RZ, P3 ;  /* 0x000000ff0000720c */ /* 0x000fe20001f24270 */
[-C--:B0-----:R-:W-:Y:S02]  /*2990*/  IMAD R12, R9, R4.reuse, RZ ;  /* 0x00000004090c7224 */ /* 0x081fe400078e02ff */
[----:B------:R-:W-:-:S04]  /*29a0*/  IMAD.WIDE.U32 R168, R157, R4, R10 ;  /* 0x000000049da87225 */ /* 0x000fc800078e000a */
[----:B------:R-:W-:-:S04]  /*29b0*/  IMAD R11, R157, R5, R12 ;  /* 0x000000059d0b7224 */ /* 0x000fc800078e020c */
[----:B------:R-:W-:Y:S01]  /*29c0*/  IMAD.IADD R167, R169, 0x1, R11 ;  /* 0x00000001a9a77824 */ /* 0x000fe200078e020b */
[----:B------:R-:W-:Y:S06]  /*29d0*/  @!P0 BRA `(.L_x_35) ;  /* 0x0000006000088947 */ /* 0x000fec0003800000 */
[----:B------:R-:W0:Y:S01]  /*29e0*/  LDC.64 R12, c[0x0][0x5b8] ;  /* 0x00016e00ff0c7b82 */ /* 0x000e220000000a00 */
[----:B------:R-:W-:-:S07]  /*29f0*/  ULDC.64 UR4, c[0x0][0x5c0] ;  /* 0x0001700000047ab9 */ /* 0x000fce0000000a00 */
[----:B------:R-:W1:Y:S08]  /*2a00*/  LDC.64 R14, c[0x0][0x5b0] ;  /* 0x00016c00ff0e7b82 */ /* 0x000e700000000a00 */
[----:B------:R-:W2:Y:S01]  /*2a10*/  LDC.64 R10, c[0x0][0x5a8] ;  /* 0x00016a00ff0a7b82 */ /* 0x000ea20000000a00 */
[----:B0-----:R-:W-:-:S04]  /*2a20*/  IMAD R20, R21, R12, RZ ;  /* 0x0000000c15147224 */ /* 0x001fc800078e02ff */
[C---:B------:R-:W-:Y:S02]  /*2a30*/  IMAD R13, R23.reuse, R13, R20 ;  /* 0x0000000d170d7224 */ /* 0x040fe400078e0214 */
[----:B------:R-:W-:-:S04]  /*2a40*/  IMAD.WIDE.U32 R20, R23, R12, R6 ;  /* 0x0000000c17147225 */ /* 0x000fc800078e0006 */
[----:B-1----:R-:W-:Y:S01]  /*2a50*/  IMAD R154, R9, R14, RZ ;  /* 0x0000000e099a7224 */ /* 0x002fe200078e02ff */
[----:B------:R-:W-:Y:S01]  /*2a60*/  MOV R158, R20 ;  /* 0x00000014009e7202 */ /* 0x000fe20000000f00 */
[----:B------:R-:W-:Y:S02]  /*2a70*/  IMAD.IADD R159, R21, 0x1, R13 ;  /* 0x00000001159f7824 */ /* 0x000fe400078e020d */
[C---:B------:R-:W-:Y:S02]  /*2a80*/  IMAD R169, R157.reuse, R15, R154 ;  /* 0x0000000f9da97224 */ /* 0x040fe400078e029a */
[----:B------:R-:W-:-:S04]  /*2a90*/  IMAD.WIDE.U32 R160, R157, R14, R158 ;  /* 0x0000000e9da07225 */ /* 0x000fc800078e009e */
[----:B------:R-:W-:Y:S01]  /*2aa0*/  IMAD.IADD R154, R161, 0x1, R169 ;  /* 0x00000001a19a7824 */ /* 0x000fe200078e02a9 */
[----:B--2---:R-:W-:-:S04]  /*2ab0*/  LEA R162, P0, R160, R10, 0x1 ;  /* 0x0000000aa0a27211 */ /* 0x004fc800078008ff */
[----:B------:R-:W-:-:S05]  /*2ac0*/  LEA.HI.X R163, R160, R11, R154, 0x1, P0 ;  /* 0x0000000ba0a37211 */ /* 0x000fca00000f0c9a */
[----:B------:R-:W2:Y:S01]  /*2ad0*/  @P1 LDG.E.LTC128B.U16 R154, desc[UR36][R162.64] ;  /* 0x00000024a29a1981 */ /* 0x000ea2000c1e1520 */
[----:B------:R-:W-:Y:S01]  /*2ae0*/  IMAD.WIDE.U32 R164, R157, R14, R6 ;  /* 0x0000000e9da47225 */ /* 0x000fe200078e0006 */
[----:B------:R-:W-:Y:S01]  /*2af0*/  ISETP.GT.AND P2, PT, R0, 0x1, P3 ;  /* 0x000000010000780c */ /* 0x000fe20001f44270 */
[----:B------:R-:W-:Y:S01]  /*2b00*/  BSSY B1, `(.L_x_36) ;  /* 0x0000012000017945 */ /* 0x000fe20003800000 */
[----:B------:R-:W-:Y:S01]  /*2b10*/  LEA R160, P0, R168, UR4, 0x1 ;  /* 0x00000004a8a07c11 */ /* 0x000fe2000f8008ff */
[----:B------:R-:W-:Y:S02]  /*2b20*/  IMAD.IADD R165, R169, 0x1, R165 ;  /* 0x00000001a9a57824 */ /* 0x000fe400078e02a5 */
[----:B------:R-:W-:-:S04]  /*2b30*/  IMAD.WIDE.U32 R164, R23, R12, R164 ;  /* 0x0000000c17a47225 */ /* 0x000fc800078e00a4 */
[----:B--2---:R-:W-:-:S04]  /*2b40*/  IMAD.U32 R161, R154, 0x10000, RZ ;  /* 0x000100009aa17824 */ /* 0x004fc800078e00ff */
[----:B------:R-:W-:-:S04]  /*2b50*/  FMUL R161, R161, R156 ;  /* 0x0000009ca1a17220 */ /* 0x000fc80000400000 */
[----:B------:R-:W-:Y:S01]  /*2b60*/  FFMA R161, R88, R155, R161 ;  /* 0x0000009b58a17223 */ /* 0x000fe200000000a1 */
[----:B------:R-:W-:-:S04]  /*2b70*/  IMAD.IADD R88, R13, 0x1, R165 ;  /* 0x000000010d587824 */ /* 0x000fc800078e02a5 */
[----:B------:R-:W-:Y:S02]  /*2b80*/  F2FP.BF16.F32.PACK_AB R163, RZ, R161 ;  /* 0x000000a1ffa3723e */ /* 0x000fe400000010ff */
[----:B------:R-:W-:Y:S02]  /*2b90*/  LEA.HI.X R161, R168, UR5, R167, 0x1, P0 ;  /* 0x00000005a8a17c11 */ /* 0x000fe400080f0ca7 */
[----:B------:R-:W-:Y:S02]  /*2ba0*/  PRMT R165, R163, 0x7610, R165 ;  /* 0x00007610a3a57816 */ /* 0x000fe400000000a5 */
[----:B------:R-:W-:-:S03]  /*2bb0*/  LEA R162, P0, R164, R10, 0x1 ;  /* 0x0000000aa4a27211 */ /* 0x000fc600078008ff */
[----:B------:R0:W-:Y:S01]  /*2bc0*/  @P1 STG.E.U16 desc[UR36][R160.64], R165 ;  /* 0x000000a5a0001986 */ /* 0x0001e2000c101524 */
[----:B------:R-:W-:Y:S01]  /*2bd0*/  LEA.HI.X R163, R164, R11, R88, 0x1, P0 ;  /* 0x0000000ba4a37211 */ /* 0x000fe200000f0c58 */
[C---:B------:R-:W-:Y:S01]  /*2be0*/  IMAD.SHL.U32 R164, R14.reuse, 0x8, RZ ;  /* 0x000000080ea47824 */ /* 0x040fe200078e00ff */
[----:B0-----:R-:W-:Y:S01]  /*2bf0*/  SHF.L.U64.HI R165, R14, 0x3, R15 ;  /* 0x000000030ea57819 */ /* 0x001fe2000001020f */
[----:B------:R-:W-:Y:S06]  /*2c00*/  @!P2 BRA `(.L_x_37) ;  /* 0x000000000004a947 */ /* 0x000fec0003800000 */
[----:B------:R0:W5:Y:S02]  /*2c10*/  LDG.E.LTC128B.U16 R154, desc[UR36][R162.64+0x2] ;  /* 0x00000224a29a7981 */ /* 0x000164000c1e1520 */
.L_x_37:
[----:B------:R-:W-:Y:S05]  /*2c20*/  BSYNC B1 ;  /* 0x0000000000017941 */ /* 0x000fea0003800000 */
.L_x_36:
[----:B-----5:R-:W-:Y:S01]  /*2c30*/  IMAD.U32 R167, R154, 0x10000, RZ ;  /* 0x000100009aa77824 */ /* 0x020fe200078e00ff */
[----:B------:R-:W-:Y:S01]  /*2c40*/  ISETP.GT.AND P0, PT, R3, 0x8, PT ;  /* 0x000000080300780c */ /* 0x000fe20003f04270 */
[----:B------:R-:W-:-:S04]  /*2c50*/  IMAD.WIDE.U32 R172, R157, R14, R164 ;  /* 0x0000000e9dac7225 */ /* 0x000fc800078e00a4 */
[----:B------:R-:W-:Y:S01]  /*2c60*/  FMUL R88, R167, R156 ;  /* 0x0000009ca7587220 */ /* 0x000fe20000400000 */
[----:B------:R-:W-:Y:S01]  /*2c70*/  ISETP.GT.AND P1, PT, R0, RZ, P0 ;  /* 0x000000ff0000720c */ /* 0x000fe20000724270 */
[----:B------:R-:W-:Y:S01]  /*2c80*/  IMAD.IADD R171, R169, 0x1, R173 ;  /* 0x00000001a9ab7824 */ /* 0x000fe200078e02ad */
[----:B------:R-:W-:Y:S01]  /*2c90*/  IADD3 R167, P4, R20, R172, RZ ;  /* 0x000000ac14a77210 */ /* 0x000fe20007f9e0ff */
[----:B------:R-:W-:-:S04]  /*2ca0*/  FFMA R89, R89, R155, R88 ;  /* 0x0000009b59597223 */ /* 0x000fc80000000058 */
[----:B------:R-:W-:Y:S01]  /*2cb0*/  IMAD.X R168, R171, 0x1, R159, P4 ;  /* 0x00000001aba87824 */ /* 0x000fe200020e069f */
[C---:B------:R-:W-:Y:S02]  /*2cc0*/  LEA R88, P4, R167.reuse, R10, 0x1 ;  /* 0x0000000aa7587211 */ /* 0x040fe400078808ff */
[----:B------:R-:W-:Y:S02]  /*2cd0*/  F2FP.BF16.F32.PACK_AB R169, RZ, R89 ;  /* 0x00000059ffa9723e */ /* 0x000fe400000010ff */
[--C-:B------:R-:W-:Y:S02]  /*2ce0*/  LEA.HI.X R89, R167, R11, R168.reuse, 0x1, P4 ;  /* 0x0000000ba7597211 */ /* 0x100fe400020f0ca8 */
[----:B------:R-:W-:-:S05]  /*2cf0*/  PRMT R168, R169, 0x7610, R168 ;  /* 0x00007610a9a87816 */ /* 0x000fca00000000a8 */
[----:B------:R1:W-:Y:S04]  /*2d00*/  @P2 STG.E.U16 desc[UR36][R160.64+0x2], R168 ;  /* 0x000002a8a0002986 */ /* 0x0003e8000c101524 */
[----:B------:R2:W3:Y:S01]  /*2d10*/  @P1 LDG.E.LTC128B.U16 R154, desc[UR36][R88.64] ;  /* 0x00000024589a1981 */ /* 0x0004e2000c1e1520 */
[----:B------:R-:W-:Y:S01]  /*2d20*/  IMAD.SHL.U32 R167, R4, 0x10, RZ ;  /* 0x0000001004a77824 */ /* 0x000fe200078e00ff */
[----:B------:R-:W-:Y:S01]  /*2d30*/  IADD3 R172, P2, R6, R172, RZ ;  /* 0x000000ac06ac7210 */ /* 0x000fe20007f5e0ff */
[----:B------:R-:W-:Y:S03]  /*2d40*/  BSSY B1, `(.L_x_38) ;  /* 0x0000011000017945 */ /* 0x000fe60003800000 */
[----:B------:R-:W-:Y:S01]  /*2d50*/  IADD3 R170, P4, R167, R160, RZ ;  /* 0x000000a0a7aa7210 */ /* 0x000fe20007f9e0ff */
[----:B------:R-:W-:Y:S01]  /*2d60*/  IMAD.X R173, R7, 0x1, R171, P2 ;  /* 0x0000000107ad7824 */ /* 0x000fe200010e06ab */
[----:B------:R-:W-:Y:S01]  /*2d70*/  ISETP.GT.AND P2, PT, R0, 0x1, P0 ;  /* 0x000000010000780c */ /* 0x000fe20000744270 */
[----:B------:R-:W-:-:S05]  /*2d80*/  IMAD.WIDE.U32 R172, R23, R12, R172 ;  /* 0x0000000c17ac7225 */ /* 0x000fca00078e00ac */
[----:B-1----:R-:W-:Y:S02]  /*2d90*/  IADD3 R168, R13, R173, RZ ;  /* 0x000000ad0da87210 */ /* 0x002fe40007ffe0ff */
[----:B--2---:R-:W-:-:S04]  /*2da0*/  LEA R88, P5, R172, R10, 0x1 ;  /* 0x0000000aac587211 */ /* 0x004fc800078a08ff */
[----:B------:R-:W-:Y:S01]  /*2db0*/  LEA.HI.X R89, R172, R11, R168, 0x1, P5 ;  /* 0x0000000bac597211 */ /* 0x000fe200028f0ca8 */
[----:B---3--:R-:W-:-:S04]  /*2dc0*/  IMAD.U32 R169, R154, 0x10000, RZ ;  /* 0x000100009aa97824 */ /* 0x008fc800078e00ff */
[----:B------:R-:W-:-:S04]  /*2dd0*/  FMUL R169, R169, R156 ;  /* 0x0000009ca9a97220 */ /* 0x000fc80000400000 */
[----:B------:R-:W-:Y:S01]  /*2de0*/  FFMA R90, R90, R155, R169 ;  /* 0x0000009b5a5a7223 */ /* 0x000fe200000000a9 */
[----:B------:R-:W-:-:S04]  /*2df0*/  SHF.L.U64.HI R169, R4, 0x4, R5 ;  /* 0x0000000404a97819 */ /* 0x000fc80000010205 */
[----:B------:R-:W-:Y:S01]  /*2e00*/  F2FP.BF16.F32.PACK_AB R90, RZ, R90 ;  /* 0x0000005aff5a723e */ /* 0x000fe200000010ff */
[----:B------:R-:W-:-:S05]  /*2e10*/  IMAD.X R171, R169, 0x1, R161, P4 ;  /* 0x00000001a9ab7824 */ /* 0x000fca00020e06a1 */
[----:B------:R1:W-:Y:S01]  /*2e20*/  @P1 STG.E.U16 desc[UR36][R170.64], R90 ;  /* 0x0000005aaa001986 */ /* 0x0003e2000c101524 */
[----:B------:R-:W-:Y:S05]  /*2e30*/  @!P2 BRA `(.L_x_39) ;  /* 0x000000000004a947 */ /* 0x000fea0003800000 */
[----:B------:R2:W5:Y:S02]  /*2e40*/  LDG.E.LTC128B.U16 R154, desc[UR36][R88.64+0x2] ;  /* 0x00000224589a7981 */ /* 0x000564000c1e1520 */
.L_x_39:
[----:B------:R-:W-:Y:S05]  /*2e50*/  BSYNC B1 ;  /* 0x0000000000017941 */ /* 0x000fea0003800000 */
.L_x_38:
[----:B-----5:R-:W-:Y:S01]  /*2e60*/  IMAD.U32 R173, R154, 0x10000, RZ ;  /* 0x000100009aad7824 */ /* 0x020fe200078e00ff */
[----:B------:R-:W-:Y:S01]  /*2e70*/  ISETP.GT.AND P1, PT, R0, 0x8, P3 ;  /* 0x000000080000780c */ /* 0x000fe20001f24270 */
[----:B------:R-:W-:Y:S02]  /*2e80*/  BSSY B1, `(.L_x_40) ;  /* 0x000000a000017945 */ /* 0x000fe40003800000 */
[----:B-1----:R-:W-:-:S04]  /*2e90*/  FMUL R90, R173, R156 ;  /* 0x0000009cad5a7220 */ /* 0x002fc80000400000 */
[----:B------:R-:W-:Y:S01]  /*2ea0*/  FFMA R90, R91, R155, R90 ;  /* 0x0000009b5b5a7223 */ /* 0x000fe2000000005a */
[----:B------:R-:W-:-:S04]  /*2eb0*/  @P2 IMAD.MOV.U32 R91, RZ, RZ, R171 ;  /* 0x000000ffff5b2224 */ /* 0x000fc800078e00ab */
[----:B------:R-:W-:-:S04]  /*2ec0*/  F2FP.BF16.F32.PACK_AB R90, RZ, R90 ;  /* 0x0000005aff5a723e */ /* 0x000fc800000010ff */
[----:B------:R-:W-:Y:S01]  /*2ed0*/  PRMT R168, R90, 0x7610, R168 ;  /* 0x000076105aa87816 */ /* 0x000fe200000000a8 */
[----:B------:R-:W-:-:S05]  /*2ee0*/  @P2 IMAD.MOV.U32 R90, RZ, RZ, R170 ;  /* 0x000000ffff5a2224 */ /* 0x000fca00078e00aa */
[----:B------:R1:W-:Y:S01]  /*2ef0*/  @P2 STG.E.U16 desc[UR36][R90.64+0x2], R168 ;  /* 0x000002a85a002986 */ /* 0x0003e2000c101524 */
[----:B------:R-:W-:Y:S05]  /*2f00*/  @!P1 BRA `(.L_x_41) ;  /* 0x0000000000049947 */ /* 0x000fea0003800000 */
[----:B------:R3:W5:Y:S02]  /*2f10*/  LDG.E.LTC128B.U16 R154, desc[UR36][R162.64+0x10] ;  /* 0x00001024a29a7981 */ /* 0x000764000c1e1520 */
.L_x_41:
[----:B------:R-:W-:Y:S05]  /*2f20*/  BSYNC B1 ;  /* 0x0000000000017941 */ /* 0x000fea0003800000 */
.L_x_40:
[----:B-1---5:R-:W-:Y:S01]  /*2f30*/  IMAD.U32 R91, R154, 0x10000, RZ ;  /* 0x000100009a5b7824 */ /* 0x022fe200078e00ff */
[----:B------:R-:W-:Y:S01]  /*2f40*/  ISETP.GT.AND P2, PT, R0, 0x9, P3 ;  /* 0x000000090000780c */ /* 0x000fe20001f44270 */
[----:B------:R-:W-:Y:S01]  /*2f50*/  @P1 IMAD.MOV.U32 R90, RZ, RZ, R160 ;  /* 0x000000ffff5a1224 */ /* 0x000fe200078e00a0 */
[----:B------:R-:W-:Y:S01]  /*2f60*/  BSSY B1, `(.L_x_42) ;  /* 0x0000009000017945 */ /* 0x000fe20003800000 */
[----:B------:R-:W-:-:S04]  /*2f70*/  FMUL R91, R91, R156 ;  /* 0x0000009c5b5b7220 */ /* 0x000fc80000400000 */
[----:B------:R-:W-:-:S05]  /*2f80*/  FFMA R91, R92, R155, R91 ;  /* 0x0000009b5c5b7223 */ /* 0x000fca000000005b */
[----:B------:R-:W-:-:S04]  /*2f90*/  F2FP.BF16.F32.PACK_AB R91, RZ, R91 ;  /* 0x0000005bff5b723e */ /* 0x000fc800000010ff */
[----:B------:R-:W-:Y:S01]  /*2fa0*/  PRMT R92, R91, 0x7610, R92 ;  /* 0x000076105b5c7816 */ /* 0x000fe2000000005c */
[----:B------:R-:W-:-:S05]  /*2fb0*/  @P1 IMAD.MOV.U32 R91, RZ, RZ, R161 ;  /* 0x000000ffff5b1224 */ /* 0x000fca00078e00a1 */
[----:B------:R1:W-:Y:S01]  /*2fc0*/  @P1 STG.E.U16 desc[UR36][R90.64+0x10], R92 ;  /* 0x0000105c5a001986 */ /* 0x0003e2000c101524 */
[----:B------:R-:W-:Y:S05]  /*2fd0*/  @!P2 BRA `(.L_x_43) ;  /* 0x000000000004a947 */ /* 0x000fea0003800000 */
[----:B------:R4:W5:Y:S02]  /*2fe0*/  LDG.E.LTC128B.U16 R154, desc[UR36][R162.64+0x12] ;  /* 0x00001224a29a7981 */ /* 0x000964000c1e1520 */
.L_x_43:
[----:B------:R-:W-:Y:S05]  /*2ff0*/  BSYNC B1 ;  /* 0x0000000000017941 */ /* 0x000fea0003800000 */
.L_x_42:
[----:B-1---5:R-:W-:Y:S01]  /*3000*/  IMAD.U32 R91, R154, 0x10000, RZ ;  /* 0x000100009a5b7824 */ /* 0x022fe200078e00ff */
[----:B------:R-:W-:Y:S01]  /*3010*/  ISETP.GT.AND P1, PT, R0, 0x8, P0 ;  /* 0x000000080000780c */ /* 0x000fe20000724270 */
[----:B------:R-:W-:Y:S02]  /*3020*/  BSSY B1, `(.L_x_44) ;  /* 0x000000a000017945 */ /* 0x000fe40003800000 */
[----:B------:R-:W-:Y:S01]  /*3030*/  FMUL R90, R91, R156 ;  /* 0x0000009c5b5a7220 */ /* 0x000fe20000400000 */
[----:B------:R-:W-:-:S03]  /*3040*/  @P2 IMAD.MOV.U32 R91, RZ, RZ, R161 ;  /* 0x000000ffff5b2224 */ /* 0x000fc600078e00a1 */
[----:B------:R-:W-:-:S05]  /*3050*/  FFMA R90, R93, R155, R90 ;  /* 0x0000009b5d5a7223 */ /* 0x000fca000000005a */
[----:B------:R-:W-:-:S04]  /*3060*/  F2FP.BF16.F32.PACK_AB R90, RZ, R90 ;  /* 0x0000005aff5a723e */ /* 0x000fc800000010ff */
[----:B------:R-:W-:Y:S01]  /*3070*/  PRMT R92, R90, 0x7610, R92 ;  /* 0x000076105a5c7816 */ /* 0x000fe2000000005c */
[----:B------:R-:W-:-:S05]  /*3080*/  @P2 IMAD.MOV.U32 R90, RZ, RZ, R160 ;  /* 0x000000ffff5a2224 */ /* 0x000fca00078e00a0 */
[----:B------:R1:W-:Y:S01]  /*3090*/  @P2 STG.E.U16 desc[UR36][R90.64+0x12], R92 ;  /* 0x0000125c5a002986 */ /* 0x0003e2000c101524 */
[----:B------:R-:W-:Y:S05]  /*30a0*/  @!P1 BRA `(.L_x_45) ;  /* 0x0000000000049947 */ /* 0x000fea0003800000 */
[----:B------:R0:W5:Y:S02]  /*30b0*/  LDG.E.LTC128B.U16 R154, desc[UR36][R88.64+0x10] ;  /* 0x00001024589a7981 */ /* 0x000164000c1e1520 */
.L_x_45:
[----:B------:R-:W-:Y:S05]  /*30c0*/  BSYNC B1 ;  /* 0x0000000000017941 */ /* 0x000fea0003800000 */
.L_x_44:
[----:B-1---5:R-:W-:Y:S01]  /*30d0*/  IMAD.U32 R91, R154, 0x10000, RZ ;  /* 0x000100009a5b7824 */ /* 0x022fe200078e00ff */
[----:B------:R-:W-:Y:S01]  /*30e0*/  @P1 MOV R90, R170 ;  /* 0x000000aa005a1202 */ /* 0x000fe20000000f00 */
[----:B------:R-:W-:Y:S01]  /*30f0*/  BSSY B1, `(.L_x_46) ;  /* 0x000000a000017945 */ /* 0x000fe20003800000 */
[----:B------:R-:W-:Y:S01]  /*3100*/  ISETP.GT.AND P2, PT, R0, 0x9, P0 ;  /* 0x000000090000780c */ /* 0x000fe20000744270 */
        /* <DEDUP_REMOVED lines=8> */
.L_x_47:
[----:B------:R-:W-:Y:S05]  /*3190*/  BSYNC B1 ;  /* 0x0000000000017941 */ /* 0x000fea0003800000 */
.L_x_46:
        /* <DEDUP_REMOVED lines=12> */
.L_x_49:
[----:B------:R-:W-:Y:S05]  /*3260*/  BSYNC B1 ;  /* 0x0000000000017941 */ /* 0x000fea0003800000 */
.L_x_48:
        /* <DEDUP_REMOVED lines=12> */
.L_x_51:
[----:B------:R-:W-:Y:S05]  /*3330*/  BSYNC B1 ;  /* 0x0000000000017941 */ /* 0x000fea0003800000 */
.L_x_50:
        /* <DEDUP_REMOVED lines=12> */
.L_x_53:
[----:B------:R-:W-:Y:S05]  /*3400*/  BSYNC B1 ;  /* 0x0000000000017941 */ /* 0x000fea0003800000 */
.L_x_52:
        /* <DEDUP_REMOVED lines=12> */
.L_x_55:
[----:B------:R-:W-:Y:S05]  /*34d0*/  BSYNC B1 ;  /* 0x0000000000017941 */ /* 0x000fea0003800000 */
.L_x_54:
        /* <DEDUP_REMOVED lines=12> */
.L_x_57:
[----:B------:R-:W-:Y:S05]  /*35a0*/  BSYNC B1 ;  /* 0x0000000000017941 */ /* 0x000fea0003800000 */
.L_x_56:
        /* <DEDUP_REMOVED lines=12> */
.L_x_59:
[----:B------:R-:W-:Y:S05]  /*3670*/  BSYNC B1 ;  /* 0x0000000000017941 */ /* 0x000fea0003800000 */
.L_x_58:
        /* <DEDUP_REMOVED lines=12> */
.L_x_61:
[----:B------:R-:W-:Y:S05]  /*3740*/  BSYNC B1 ;  /* 0x0000000000017941 */ /* 0x000fea0003800000 */
.L_x_60:
        /* <DEDUP_REMOVED lines=12> */
.L_x_63:
[----:B------:R-:W-:Y:S05]  /*3810*/  BSYNC B1 ;  /* 0x0000000000017941 */ /* 0x000fea0003800000 */
.L_x_62:
        /* <DEDUP_REMOVED lines=12> */
.L_x_65:
[----:B------:R-:W-:Y:S05]  /*38e0*/  BSYNC B1 ;  /* 0x0000000000017941 */ /* 0x000fea0003800000 */
.L_x_64:
        /* <DEDUP_REMOVED lines=12> */
.L_x_67:
[----:B------:R-:W-:Y:S05]  /*39b0*/  BSYNC B1 ;  /* 0x0000000000017941 */ /* 0x000fea0003800000 */
.L_x_66:
        /* <DEDUP_REMOVED lines=12> */
.L_x_69:
[----:B------:R-:W-:Y:S05]  /*3a80*/  BSYNC B1 ;  /* 0x0000000000017941 */ /* 0x000fea0003800000 */
.L_x_68:
        /* <DEDUP_REMOVED lines=12> */
.L_x_71:
[----:B------:R-:W-:Y:S05]  /*3b50*/  BSYNC B1 ;  /* 0x0000000000017941 */ /* 0x000fea0003800000 */
.L_x_70:
        /* <DEDUP_REMOVED lines=12> */
.L_x_73:
[----:B------:R-:W-:Y:S05]  /*3c20*/  BSYNC B1 ;  /* 0x0000000000017941 */ /* 0x000fea0003800000 */
.L_x_72:
        /* <DEDUP_REMOVED lines=12> */
.L_x_75:
[----:B------:R-:W-:Y:S05]  /*3cf0*/  BSYNC B1 ;  /* 0x0000000000017941 */ /* 0x000fea0003800000 */
.L_x_74:
        /* <DEDUP_REMOVED lines=12> */
.L_x_77:
[----:B------:R-:W-:Y:S05]  /*3dc0*/  BSYNC B1 ;  /* 0x0000000000017941 */ /* 0x000fea0003800000 */
.L_x_76:
        /* <DEDUP_REMOVED lines=12> */
.L_x_79:
[----:B------:R-:W-:Y:S05]  /*3e90*/  BSYNC B1 ;  /* 0x0000000000017941 */ /* 0x000fea0003800000 */
.L_x_78:
        /* <DEDUP_REMOVED lines=12> */
.L_x_81:
[----:B------:R-:W-:Y:S05]  /*3f60*/  BSYNC B1 ;  /* 0x0000000000017941 */ /* 0x000fea0003800000 */
.L_x_80:
        /* <DEDUP_REMOVED lines=12> */
.L_x_83:
[----:B------:R-:W-:Y:S05]  /*4030*/  BSYNC B1 ;  /* 0x0000000000017941 */ /* 0x000fea0003800000 */
.L_x_82:
        /* <DEDUP_REMOVED lines=12> */
.L_x_85:
[----:B------:R-:W-:Y:S05]  /*4100*/  BSYNC B1 ;  /* 0x0000000000017941 */ /* 0x000fea0003800000 */
.L_x_84:
        /* <DEDUP_REMOVED lines=12> */
.L_x_87:
[----:B------:R-:W-:Y:S05]  /*41d0*/  BSYNC B1 ;  /* 0x0000000000017941 */ /* 0x000fea0003800000 */
.L_x_86:
        /* <DEDUP_REMOVED lines=12> */
.L_x_89:
[----:B------:R-:W-:Y:S05]  /*42a0*/  BSYNC B1 ;  /* 0x0000000000017941 */ /* 0x000fea0003800000 */
.L_x_88:
        /* <DEDUP_REMOVED lines=12> */
.L_x_91:
[----:B------:R-:W-:Y:S05]  /*4370*/  BSYNC B1 ;  /* 0x0000000000017941 */ /* 0x000fea0003800000 */
.L_x_90:
        /* <DEDUP_REMOVED lines=12> */
.L_x_93:
[----:B------:R-:W-:Y:S05]  /*4440*/  BSYNC B1 ;  /* 0x0000000000017941 */ /* 0x000fea0003800000 */
.L_x_92:
        /* <DEDUP_REMOVED lines=12> */
.L_x_95:
[----:B------:R-:W-:Y:S05]  /*4510*/  BSYNC B1 ;  /* 0x0000000000017941 */ /* 0x000fea0003800000 */
.L_x_94:
        /* <DEDUP_REMOVED lines=12> */
.L_x_97:
[----:B------:R-:W-:Y:S05]  /*45e0*/  BSYNC B1 ;  /* 0x0000000000017941 */ /* 0x000fea0003800000 */
.L_x_96:
        /* <DEDUP_REMOVED lines=12> */
.L_x_99:
[----:B------:R-:W-:Y:S05]  /*46b0*/  BSYNC B1 ;  /* 0x0000000000017941 */ /* 0x000fea0003800000 */
.L_x_98:
        /* <DEDUP_REMOVED lines=12> */
.L_x_101:
[----:B------:R-:W-:Y:S05]  /*4780*/  BSYNC B1 ;  /* 0x0000000000017941 */ /* 0x000fea0003800000 */
.L_x_100:
        /* <DEDUP_REMOVED lines=12> */
.L_x_103:
[----:B------:R-:W-:Y:S05]  /*4850*/  BSYNC B1 ;  /* 0x0000000000017941 */ /* 0x000fea0003800000 */
.L_x_102:
        /* <DEDUP_REMOVED lines=12> */
.L_x_105:
[----:B------:R-:W-:Y:S05]  /*4920*/  BSYNC B1 ;  /* 0x0000000000017941 */ /* 0x000fea0003800000 */
.L_x_104:
        /* <DEDUP_REMOVED lines=12> */
.L_x_107:
[----:B------:R-:W-:Y:S05]  /*49f0*/  BSYNC B1 ;  /* 0x0000000000017941 */ /* 0x000fea0003800000 */
.L_x_106:
        /* <DEDUP_REMOVED lines=12> */
.L_x_109:
[----:B------:R-:W-:Y:S05]  /*4ac0*/  BSYNC B1 ;  /* 0x0000000000017941 */ /* 0x000fea0003800000 */
.L_x_108:
        /* <DEDUP_REMOVED lines=12> */
.L_x_111:
[----:B------:R-:W-:Y:S05]  /*4b90*/  BSYNC B1 ;  /* 0x0000000000017941 */ /* 0x000fea0003800000 */
.L_x_110:
        /* <DEDUP_REMOVED lines=12> */
.L_x_113:
[----:B------:R-:W-:Y:S05]  /*4c60*/  BSYNC B1 ;  /* 0x0000000000017941 */ /* 0x000fea0003800000 */
.L_x_112:
        /* <DEDUP_REMOVED lines=12> */
.L_x_115:
[----:B------:R-:W-:Y:S05]  /*4d30*/  BSYNC B1 ;  /* 0x0000000000017941 */ /* 0x000fea0003800000 */
.L_x_114:
        /* <DEDUP_REMOVED lines=12> */
.L_x_117:
[----:B------:R-:W-:Y:S05]  /*4e00*/  BSYNC B1 ;  /* 0x0000000000017941 */ /* 0x000fea0003800000 */
.L_x_116:
        /* <DEDUP_REMOVED lines=12> */
.L_x_119:
[----:B------:R-:W-:Y:S05]  /*4ed0*/  BSYNC B1 ;  /* 0x0000000000017941 */ /* 0x000fea0003800000 */
.L_x_118:
        /* <DEDUP_REMOVED lines=12> */
.L_x_121:
[----:B------:R-:W-:Y:S05]  /*4fa0*/  BSYNC B1 ;  /* 0x0000000000017941 */ /* 0x000fea0003800000 */
.L_x_120:
        /* <DEDUP_REMOVED lines=12> */
.L_x_123:
[----:B------:R-:W-:Y:S05]  /*5070*/  BSYNC B1 ;  /* 0x0000000000017941 */ /* 0x000fea0003800000 */
.L_x_122:
        /* <DEDUP_REMOVED lines=12> */
.L_x_125:
[----:B------:R-:W-:Y:S05]  /*5140*/  BSYNC B1 ;  /* 0x0000000000017941 */ /* 0x000fea0003800000 */
.L_x_124:
        /* <DEDUP_REMOVED lines=12> */
.L_x_127:
[----:B------:R-:W-:Y:S05]  /*5210*/  BSYNC B1 ;  /* 0x0000000000017941 */ /* 0x000fea0003800000 */
.L_x_126:
        /* <DEDUP_REMOVED lines=12> */
.L_x_129:
[----:B------:R-:W-:Y:S05]  /*52e0*/  BSYNC B1 ;  /* 0x0000000000017941 */ /* 0x000fea0003800000 */
.L_x_128:
        /* <DEDUP_REMOVED lines=12> */
.L_x_131:
[----:B------:R-:W-:Y:S05]  /*53b0*/  BSYNC B1 ;  /* 0x0000000000017941 */ /* 0x000fea0003800000 */
.L_x_130:
        /* <DEDUP_REMOVED lines=12> */
.L_x_133:
[----:B------:R-:W-:Y:S05]  /*5480*/  BSYNC B1 ;  /* 0x0000000000017941 */ /* 0x000fea0003800000 */
.L_x_132:
        /* <DEDUP_REMOVED lines=12> */
.L_x_135:
[----:B------:R-:W-:Y:S05]  /*5550*/  BSYNC B1 ;  /* 0x0000000000017941 */ /* 0x000fea0003800000 */
.L_x_134:
        /* <DEDUP_REMOVED lines=12> */
.L_x_137:
[----:B------:R-:W-:Y:S05]  /*5620*/  BSYNC B1 ;  /* 0x0000000000017941 */ /* 0x000fea0003800000 */
.L_x_136:
        /* <DEDUP_REMOVED lines=12> */
.L_x_139:
[----:B------:R-:W-:Y:S05]  /*56f0*/  BSYNC B1 ;  /* 0x0000000000017941 */ /* 0x000fea0003800000 */
.L_x_138:
        /* <DEDUP_REMOVED lines=12> */
.L_x_141:
[----:B------:R-:W-:Y:S05]  /*57c0*/  BSYNC B1 ;  /* 0x0000000000017941 */ /* 0x000fea0003800000 */
.L_x_140:
        /* <DEDUP_REMOVED lines=12> */
.L_x_143:
[----:B------:R-:W-:Y:S05]  /*5890*/  BSYNC B1 ;  /* 0x0000000000017941 */ /* 0x000fea0003800000 */
.L_x_142:
        /* <DEDUP_REMOVED lines=12> */
.L_x_145:
[----:B------:R-:W-:Y:S05]  /*5960*/  BSYNC B1 ;  /* 0x0000000000017941 */ /* 0x000fea0003800000 */
.L_x_144:
        /* <DEDUP_REMOVED lines=12> */
.L_x_147:
[----:B------:R-:W-:Y:S05]  /*5a30*/  BSYNC B1 ;  /* 0x0000000000017941 */ /* 0x000fea0003800000 */
.L_x_146:
        /* <DEDUP_REMOVED lines=12> */
.L_x_149:
[----:B------:R-:W-:Y:S05]  /*5b00*/  BSYNC B1 ;  /* 0x0000000000017941 */ /* 0x000fea0003800000 */
.L_x_148:
        /* <DEDUP_REMOVED lines=12> */
.L_x_151:
[----:B------:R-:W-:Y:S05]  /*5bd0*/  BSYNC B1 ;  /* 0x0000000000017941 */ /* 0x000fea0003800000 */
.L_x_150:
        /* <DEDUP_REMOVED lines=12> */
.L_x_153:
[----:B------:R-:W-:Y:S05]  /*5ca0*/  BSYNC B1 ;  /* 0x0000000000017941 */ /* 0x000fea0003800000 */
.L_x_152:
        /* <DEDUP_REMOVED lines=12> */
.L_x_155:
[----:B------:R-:W-:Y:S05]  /*5d70*/  BSYNC B1 ;  /* 0x0000000000017941 */ /* 0x000fea0003800000 */
.L_x_154:
        /* <DEDUP_REMOVED lines=12> */
.L_x_157:
[----:B------:R-:W-:Y:S05]  /*5e40*/  BSYNC B1 ;  /* 0x0000000000017941 */ /* 0x000fea0003800000 */
.L_x_156:
[----:B-1---5:R-:W-:Y:S01]  /*5e50*/  IMAD.U32 R91, R154, 0x10000, RZ ;  /* 0x000100009a5b7824 */ /* 0x022fe200078e00ff */
[----:B------:R-:W-:Y:S01]  /*5e60*/  ISETP.GT.AND P1, PT, R0, 0x79, P0 ;  /* 0x000000790000780c */ /* 0x000fe20000724270 */
[----:B------:R-:W-:Y:S01]  /*5e70*/  @P2 IMAD.MOV.U32 R8, RZ, RZ, R170 ;  /* 0x000000ffff082224 */ /* 0x000fe200078e00aa */
[----:B------:R-:W-:Y:S01]  /*5e80*/  IADD3 R157, P0, R157, 0x80, RZ ;  /* 0x000000809d9d7810 */ /* 0x000fe20007f1e0ff */
[----:B------:R-:W-:Y:S01]  /*5e90*/  FMUL R91, R91, R156 ;  /* 0x0000009c5b5b7220 */ /* 0x000fe20000400000 */
[----:B------:R-:W-:Y:S03]  /*5ea0*/  BSSY B1, `(.L_x_158) ;  /* 0x0000009000017945 */ /* 0x000fe60003800000 */
[----:B------:R-:W-:-:S05]  /*5eb0*/  FFMA R91, R150, R155, R91 ;  /* 0x0000009b965b7223 */ /* 0x000fca000000005b */
[----:B------:R-:W-:-:S04]  /*5ec0*/  F2FP.BF16.F32.PACK_AB R91, RZ, R91 ;  /* 0x0000005bff5b723e */ /* 0x000fc800000010ff */
[----:B------:R-:W-:Y:S02]  /*5ed0*/  PRMT R90, R91, 0x7610, R90 ;  /* 0x000076105b5a7816 */ /* 0x000fe4000000005a */
[----:B------:R-:W-:Y:S01]  /*5ee0*/  IADD3.X R91, RZ, R9, RZ, P0, !PT ;  /* 0x00000009ff5b7210 */ /* 0x000fe200007fe4ff */
[----:B------:R-:W-:-:S05]  /*5ef0*/  @P2 IMAD.MOV.U32 R9, RZ, RZ, R171 ;  /* 0x000000ffff092224 */ /* 0x000fca00078e00ab */
[----:B------:R1:W-:Y:S01]  /*5f00*/  @P2 STG.E.U16 desc[UR36][R8.64+0xf0], R90 ;  /* 0x0000f05a08002986 */ /* 0x0003e2000c101524 */
[----:B------:R-:W-:Y:S05]  /*5f10*/  @!P1 BRA `(.L_x_159) ;  /* 0x0000000000049947 */ /* 0x000fea0003800000 */
[----:B------:R0:W5:Y:S02]  /*5f20*/  LDG.E.LTC128B.U16 R154, desc[UR36][R88.64+0xf2] ;  /* 0x0000f224589a7981 */ /* 0x000164000c1e1520 */
.L_x_159:
[----:B------:R-:W-:Y:S05]  /*5f30*/  BSYNC B1 ;  /* 0x0000000000017941 */ /* 0x000fea0003800000 */
.L_x_158:
[----:B-1---5:R-:W-:Y:S01]  /*5f40*/  IMAD.U32 R9, R154, 0x10000, RZ ;  /* 0x000100009a097824 */ /* 0x022fe200078e00ff */
[----:B------:R-:W-:Y:S01]  /*5f50*/  ISETP.GT.AND P0, PT, R3, 0x80, PT ;  /* 0x000000800300780c */ /* 0x000fe20003f04270 */
[----:B------:R-:W-:Y:S02]  /*5f60*/  IMAD R8, R91, R14, RZ ;  /* 0x0000000e5b087224 */ /* 0x000fe400078e02ff */
[----:B0-2---:R-:W-:Y:S01]  /*5f70*/  FMUL R88, R9, R156 ;  /* 0x0000009c09587220 */ /* 0x005fe20000400000 */
[----:B------:R-:W-:Y:S01]  /*5f80*/  ISETP.GT.AND P3, PT, R0, RZ, P0 ;  /* 0x000000ff0000720c */ /* 0x000fe20000764270 */
[C---:B------:R-:W-:Y:S02]  /*5f90*/  IMAD R97, R157.reuse, R15, R8 ;  /* 0x0000000f9d617224 */ /* 0x040fe400078e0208 */
[----:B------:R-:W-:-:S04]  /*5fa0*/  IMAD.WIDE.U32 R8, R157, R14, R158 ;  /* 0x0000000e9d087225 */ /* 0x000fc800078e009e */
[----:B------:R-:W-:Y:S01]  /*5fb0*/  FFMA R151, R151, R155, R88 ;  /* 0x0000009b97977223 */ /* 0x000fe20000000058 */
[----:B------:R-:W-:Y:S01]  /*5fc0*/  IMAD.IADD R9, R9, 0x1, R97 ;  /* 0x0000000109097824 */ /* 0x000fe200078e0261 */
[----:B------:R-:W-:-:S03]  /*5fd0*/  LEA R88, P2, R8, R10, 0x1 ;  /* 0x0000000a08587211 */ /* 0x000fc600078408ff */
[----:B------:R-:W-:Y:S02]  /*5fe0*/  F2FP.BF16.F32.PACK_AB R151, RZ, R151 ;  /* 0x00000097ff97723e */ /* 0x000fe400000010ff */
[----:B------:R-:W-:-:S03]  /*5ff0*/  LEA.HI.X R89, R8, R11, R9, 0x1, P2 ;  /* 0x0000000b08597211 */ /* 0x000fc600010f0c09 */
[----:B------:R0:W-:Y:S04]  /*6000*/  @P1 STG.E.U16 desc[UR36][R170.64+0xf2], R151 ;  /* 0x0000f297aa001986 */ /* 0x0001e8000c101524 */
[----:B------:R-:W2:Y:S01]  /*6010*/  @P3 LDG.E.LTC128B.U16 R154, desc[UR36][R88.64] ;  /* 0x00000024589a3981 */ /* 0x000ea2000c1e1520 */
[----:B------:R-:W-:Y:S01]  /*6020*/  IMAD.WIDE.U32 R8, R157, R14, R6 ;  /* 0x0000000e9d087225 */ /* 0x000fe200078e0006 */
[----:B------:R-:W-:Y:S01]  /*6030*/  SHF.L.U64.HI R95, R4, 0x8, R5 ;  /* 0x00000008045f7819 */ /* 0x000fe20000010205 */
[----:B------:R-:W-:Y:S01]  /*6040*/  BSSY B1, `(.L_x_160) ;  /* 0x0000011000017945 */ /* 0x000fe20003800000 */
[----:B------:R-:W-:Y:S01]  /*6050*/  ISETP.GT.AND P2, PT, R0, 0x1, P0 ;  /* 0x000000010000780c */ /* 0x000fe20000744270 */
[----:B------:R-:W-:Y:S02]  /*6060*/  IMAD.IADD R9, R97, 0x1, R9 ;  /* 0x0000000161097824 */ /* 0x000fe400078e0209 */
[----:B------:R-:W-:-:S02]  /*6070*/  IMAD.SHL.U32 R93, R4, 0x100, RZ ;  /* 0x00000100045d7824 */ /* 0x000fc400078e00ff */
[----:B------:R-:W-:-:S03]  /*6080*/  IMAD.WIDE.U32 R90, R23, R12, R8 ;  /* 0x0000000c175a7225 */ /* 0x000fc600078e0008 */
[----:B------:R-:W-:Y:S01]  /*6090*/  IADD3 R8, P1, R93, R160, RZ ;  /* 0x000000a05d087210 */ /* 0x000fe20007f3e0ff */
[----:B------:R-:W-:Y:S01]  /*60a0*/  IMAD.IADD R5, R13, 0x1, R91 ;  /* 0x000000010d057824 */ /* 0x000fe200078e025b */
[----:B------:R-:W-:-:S03]  /*60b0*/  LEA R4, P4, R90, R10, 0x1 ;  /* 0x0000000a5a047211 */ /* 0x000fc600078808ff */
[----:B------:R-:W-:Y:S01]  /*60c0*/  IMAD.X R9, R95, 0x1, R161, P1 ;  /* 0x000000015f097824 */ /* 0x000fe200008e06a1 */
[----:B------:R-:W-:Y:S01]  /*60d0*/  LEA.HI.X R5, R90, R11, R5, 0x1, P4 ;  /* 0x0000000b5a057211 */ /* 0x000fe200020f0c05 */
[----:B--2---:R-:W-:-:S04]  /*60e0*/  IMAD.U32 R15, R154, 0x10000, RZ ;  /* 0x000100009a0f7824 */ /* 0x004fc800078e00ff */
[----:B------:R-:W-:-:S04]  /*60f0*/  FMUL R15, R15, R156 ;  /* 0x0000009c0f0f7220 */ /* 0x000fc80000400000 */
[----:B------:R-:W-:-:S05]  /*6100*/  FFMA R15, R24, R155, R15 ;  /* 0x0000009b180f7223 */ /* 0x000fca000000000f */
[----:B------:R-:W-:-:S05]  /*6110*/  F2FP.BF16.F32.PACK_AB R15, RZ, R15 ;  /* 0x0000000fff0f723e */ /* 0x000fca00000010ff */
[----:B------:R0:W-:Y:S01]  /*6120*/  @P3 STG.E.U16 desc[UR36][R8.64], R15 ;  /* 0x0000000f08003986 */ /* 0x0001e2000c101524 */
[----:B------:R-:W-:Y:S05]  /*6130*/  @!P2 BRA `(.L_x_161) ;  /* 0x000000000004a947 */ /* 0x000fea0003800000 */
[----:B------:R1:W5:Y:S02]  /*6140*/  LDG.E.LTC128B.U16 R154, desc[UR36][R4.64+0x2] ;  /* 0x00000224049a7981 */ /* 0x000364000c1e1520 */
.L_x_161:
[----:B------:R-:W-:Y:S05]  /*6150*/  BSYNC B1 ;  /* 0x0000000000017941 */ /* 0x000fea0003800000 */
.L_x_160:
[----:B0----5:R-:W-:Y:S01]  /*6160*/  IMAD.U32 R15, R154, 0x10000, RZ ;  /* 0x000100009a0f7824 */ /* 0x021fe200078e00ff */
[----:B------:R-:W-:Y:S01]  /*6170*/  ISETP.GT.AND P1, PT, R3, 0x88, PT ;  /* 0x000000880300780c */ /* 0x000fe20003f24270 */
[----:B------:R-:W-:Y:S02]  /*6180*/  BSSY B1, `(.L_x_162) ;  /* 0x000000f000017945 */ /* 0x000fe40003800000 */
[----:B------:R-:W-:Y:S01]  /*6190*/  FMUL R24, R15, R156 ;  /* 0x0000009c0f187220 */ /* 0x000fe20000400000 */
[----:B------:R-:W-:Y:S01]  /*61a0*/  ISETP.GT.AND P3, PT, R0, RZ, P1 ;  /* 0x000000ff0000720c */ /* 0x000fe20000f64270 */
[----:B------:R-:W-:-:S04]  /*61b0*/  IMAD.WIDE.U32 R14, R157, R14, R164 ;  /* 0x0000000e9d0e7225 */ /* 0x000fc800078e00a4 */
[----:B------:R-:W-:Y:S01]  /*61c0*/  FFMA R24, R25, R155, R24 ;  /* 0x0000009b19187223 */ /* 0x000fe20000000018 */
[----:B------:R-:W-:Y:S01]  /*61d0*/  IMAD.IADD R97, R97, 0x1, R15 ;  /* 0x0000000161617824 */ /* 0x000fe200078e020f */
[----:B------:R-:W-:-:S03]  /*61e0*/  IADD3 R21, P5, R20, R14, RZ ;  /* 0x0000000e14157210 */ /* 0x000fc60007fbe0ff */
[----:B------:R-:W-:Y:S02]  /*61f0*/  F2FP.BF16.F32.PACK_AB R24, RZ, R24 ;  /* 0x00000018ff18723e */ /* 0x000fe400000010ff */
[----:B------:R-:W-:Y:S02]  /*6200*/  IADD3 R20, P4, R6, R14, RZ ;  /* 0x0000000e06147210 */ /* 0x000fe40007f9e0ff */
[----:B------:R-:W-:Y:S01]  /*6210*/  IADD3.X R158, R97, R159, RZ, P5, !PT ;  /* 0x0000009f619e7210 */ /* 0x000fe20002ffe4ff */
[----:B------:R0:W-:Y:S01]  /*6220*/  @P2 STG.E.U16 desc[UR36][R8.64+0x2], R24 ;  /* 0x0000021808002986 */ /* 0x0001e2000c101524 */
[----:B------:R-:W-:-:S04]  /*6230*/  LEA R14, P5, R21, R10, 0x1 ;  /* 0x0000000a150e7211 */ /* 0x000fc800078a08ff */
[----:B------:R-:W-:Y:S01]  /*6240*/  LEA.HI.X R15, R21, R11, R158, 0x1, P5 ;  /* 0x0000000b150f7211 */ /* 0x000fe200028f0c9e */
[----:B------:R-:W-:Y:S08]  /*6250*/  @!P3 BRA `(.L_x_163) ;  /* 0x000000000004b947 */ /* 0x000ff00003800000 */
[----:B------:R2:W5:Y:S02]  /*6260*/  LDG.E.LTC128B.U16 R154, desc[UR36][R14.64] ;  /* 0x000000240e9a7981 */ /* 0x000564000c1e1520 */
.L_x_163:
[----:B------:R-:W-:Y:S05]  /*6270*/  BSYNC B1 ;  /* 0x0000000000017941 */ /* 0x000fea0003800000 */
.L_x_162:
[----:B-----5:R-:W-:Y:S01]  /*6280*/  IMAD.U32 R3, R154, 0x10000, RZ ;  /* 0x000100009a037824 */ /* 0x020fe200078e00ff */
[----:B------:R-:W-:Y:S01]  /*6290*/  ISETP.GT.AND P2, PT, R0, 0x1, P1 ;  /* 0x000000010000780c */ /* 0x000fe20000f44270 */
[----:B------:R-:W-:Y:S01]  /*62a0*/  IMAD.X R21, R7, 0x1, R97, P4 ;  /* 0x0000000107157824 */ /* 0x000fe200020e0661 */
[----:B------:R-:W-:Y:S01]  /*62b0*/  IADD3 R6, P4, R8, R167, RZ ;  /* 0x000000a708067210 */ /* 0x000fe20007f9e0ff */
[----:B------:R-:W-:Y:S01]  /*62c0*/  FMUL R3, R3, R156 ;  /* 0x0000009c03037220 */ /* 0x000fe20000400000 */
[----:B------:R-:W-:Y:S01]  /*62d0*/  BSSY B1, `(.L_x_164) ;  /* 0x000000b000017945 */ /* 0x000fe20003800000 */
[----:B--2---:R-:W-:-:S04]  /*62e0*/  IMAD.WIDE.U32 R14, R23, R12, R20 ;  /* 0x0000000c170e7225 */ /* 0x004fc800078e0014 */
[----:B------:R-:W-:Y:S01]  /*62f0*/  FFMA R3, R26, R155, R3 ;  /* 0x0000009b1a037223 */ /* 0x000fe20000000003 */
[----:B------:R-:W-:Y:S01]  /*6300*/  IMAD.X R7, R9, 0x1, R169, P4 ;  /* 0x0000000109077824 */ /* 0x000fe200020e06a9 */
[----:B------:R-:W-:Y:S01]  /*6310*/  LEA R10, P5, R14, R10, 0x1 ;  /* 0x0000000a0e0a7211 */ /* 0x000fe200078a08ff */
[----:B------:R-:W-:Y:S02]  /*6320*/  IMAD.IADD R13, R13, 0x1, R15 ;  /* 0x000000010d0d7824 */ /* 0x000fe400078e020f */
[----:B------:R-:W-:-:S03]  /*6330*/  F2FP.BF16.F32.PACK_AB R3, RZ, R3 ;  /* 0x00000003ff03723e */ /* 0x000fc600000010ff */
[----:B------:R-:W-:Y:S02]  /*6340*/  LEA.HI.X R11, R14, R11, R13, 0x1, P5 ;  /* 0x0000000b0e0b7211 */ /* 0x000fe400028f0c0d */
[----:B------:R2:W-:Y:S01]  /*6350*/  @P3 STG.E.U16 desc[UR36][R6.64], R3 ;  /* 0x0000000306003986 */ /* 0x0005e2000c101524 */
[----:B------:R-:W-:Y:S05]  /*6360*/  @!P2 BRA `(.L_x_165) ;  /* 0x000000000004a947 */ /* 0x000fea0003800000 */
[----:B------:R0:W5:Y:S02]  /*6370*/  LDG.E.LTC128B.U16 R154, desc[UR36][R10.64+0x2] ;  /* 0x000002240a9a7981 */ /* 0x000164000c1e1520 */
.L_x_165:
[----:B------:R-:W-:Y:S05]  /*6380*/  BSYNC B1 ;  /* 0x0000000000017941 */ /* 0x000fea0003800000 */
.L_x_164:
[----:B--2--5:R-:W-:Y:S01]  /*6390*/  IMAD.U32 R3, R154, 0x10000, RZ ;  /* 0x000100009a037824 */ /* 0x024fe200078e00ff */
[----:B------:R-:W-:Y:S01]  /*63a0*/  ISETP.GT.AND P3, PT, R0, 0x8, P0 ;  /* 0x000000080000780c */ /* 0x000fe20000764270 */
[----:B------:R-:W-:Y:S02]  /*63b0*/  BSSY B1, `(.L_x_166) ;  /* 0x0000007000017945 */ /* 0x000fe40003800000 */
[----:B------:R-:W-:-:S04]  /*63c0*/  FMUL R12, R3, R156 ;  /* 0x0000009c030c7220 */ /* 0x000fc80000400000 */
[----:B------:R-:W-:-:S05]  /*63d0*/  FFMA R12, R27, R155, R12 ;  /* 0x0000009b1b0c7223 */ /* 0x000fca000000000c */
[----:B------:R-:W-:-:S05]  /*63e0*/  F2FP.BF16.F32.PACK_AB R12, RZ, R12 ;  /* 0x0000000cff0c723e */ /* 0x000fca00000010ff */
[----:B------:R2:W-:Y:S01]  /*63f0*/  @P2 STG.E.U16 desc[UR36][R6.64+0x2], R12 ;  /* 0x0000020c06002986 */ /* 0x0005e2000c101524 */
[----:B------:R-:W-:Y:S05]  /*6400*/  @!P3 BRA `(.L_x_167) ;  /* 0x000000000004b947 */ /* 0x000fea0003800000 */
[----:B------:R0:W5:Y:S02]  /*6410*/  LDG.E.LTC128B.U16 R154, desc[UR36][R4.64+0x10] ;  /* 0x00001024049a7981 */ /* 0x000164000c1e1520 */
.L_x_167:
[----:B------:R-:W-:Y:S05]  /*6420*/  BSYNC B1 ;  /* 0x0000000000017941 */ /* 0x000fea0003800000 */
.L_x_166:
[----:B-----5:R-:W-:Y:S01]  /*6430*/  IMAD.U32 R3, R154, 0x10000, RZ ;  /* 0x000100009a037824 */ /* 0x020fe200078e00ff */
[----:B------:R-:W-:Y:S01]  /*6440*/  ISETP.GT.AND P2, PT, R0, 0x9, P0 ;  /* 0x000000090000780c */ /* 0x000fe20000744270 */
[----:B--2---:R-:W-:Y:S01]  /*6450*/  IMAD.MOV.U32 R6, RZ, RZ, R8 ;  /* 0x000000ffff067224 */ /* 0x004fe200078e0008 */
[----:B------:R-:W-:Y:S01]  /*6460*/  BSSY B1, `(.L_x_168) ;  /* 0x0000008000017945 */ /* 0x000fe20003800000 */
[----:B------:R-:W-:Y:S01]  /*6470*/  FMUL R3, R3, R156 ;  /* 0x0000009c03037220 */ /* 0x000fe20000400000 */
[----:B------:R-:W-:-:S03]  /*6480*/  IMAD.MOV.U32 R7, RZ, RZ, R9 ;  /* 0x000000ffff077224 */ /* 0x000fc600078e0009 */
[----:B------:R-:W-:-:S05]  /*6490*/  FFMA R3, R28, R155, R3 ;  /* 0x0000009b1c037223 */ /* 0x000fca0000000003 */
[----:B------:R-:W-:-:S05]  /*64a0*/  F2FP.BF16.F32.PACK_AB R3, RZ, R3 ;  /* 0x00000003ff03723e */ /* 0x000fca00000010ff */
[----:B------:R2:W-:Y:S01]  /*64b0*/  @P3 STG.E.U16 desc[UR36][R6.64+0x10], R3 ;  /* 0x0000100306003986 */ /* 0x0005e2000c101524 */
[----:B------:R-:W-:Y:S05]  /*64c0*/  @!P2 BRA `(.L_x_169) ;  /* 0x000000000004a947 */ /* 0x000fea0003800000 */
[----:B------:R0:W5:Y:S02]  /*64d0*/  LDG.E.LTC128B.U16 R154, desc[UR36][R4.64+0x12] ;  /* 0x00001224049a7981 */ /* 0x000164000c1e1520 */
.L_x_169:
[----:B------:R-:W-:Y:S05]  /*64e0*/  BSYNC B1 ;  /* 0x0000000000017941 */ /* 0x000fea0003800000 */
.L_x_168:
        /* <DEDUP_REMOVED lines=9> */
.L_x_171:
[----:B------:R-:W-:Y:S05]  /*6580*/  BSYNC B1 ;  /* 0x0000000000017941 */ /* 0x000fea0003800000 */
.L_x_170:
[----:B-----5:R-:W-:Y:S01]  /*6590*/  IMAD.U32 R3, R154, 0x10000, RZ ;  /* 0x000100009a037824 */ /* 0x020fe200078e00ff */
[----:B0-----:R-:W-:Y:S01]  /*65a0*/  IADD3 R8, P3, R167, R8, RZ ;  /* 0x00000008a7087210 */ /* 0x001fe20007f7e0ff */
[----:B------:R-:W-:Y:S01]  /*65b0*/  BSSY B1, `(.L_x_172) ;  /* 0x0000009000017945 */ /* 0x000fe20003800000 */
[----:B------:R-:W-:Y:S01]  /*65c0*/  ISETP.GT.AND P2, PT, R0, 0x9, P1 ;  /* 0x000000090000780c */ /* 0x000fe20000f44270 */
[----:B------:R-:W-:Y:S02]  /*65d0*/  FMUL R3, R3, R156 ;  /* 0x0000009c03037220 */ /* 0x000fe40000400000 */
[----:B------:R-:W-:Y:S02]  /*65e0*/  IMAD.X R9, R169, 0x1, R9, P3 ;  /* 0x00000001a9097824 */ /* 0x000fe400018e0609 */
[----:B------:R-:W-:-:S05]  /*65f0*/  FFMA R3, R30, R155, R3 ;  /* 0x0000009b1e037223 */ /* 0x000fca0000000003 */
[----:B------:R-:W-:-:S05]  /*6600*/  F2FP.BF16.F32.PACK_AB R3, RZ, R3 ;  /* 0x00000003ff03723e */ /* 0x000fca00000010ff */
[----:B------:R0:W-:Y:S01]  /*6610*/  @P4 STG.E.U16 desc[UR36][R8.64+0x10], R3 ;  /* 0x0000100308004986 */ /* 0x0001e2000c101524 */
[----:B------:R-:W-:Y:S05]  /*6620*/  @!P2 BRA `(.L_x_173) ;  /* 0x000000000004a947 */ /* 0x000fea0003800000 */
[----:B------:R0:W5:Y:S02]  /*6630*/  LDG.E.LTC128B.U16 R154, desc[UR36][R10.64+0x12] ;  /* 0x000012240a9a7981 */ /* 0x000164000c1e1520 */
.L_x_173:
[----:B------:R-:W-:Y:S05]  /*6640*/  BSYNC B1 ;  /* 0x0000000000017941 */ /* 0x000fea0003800000 */
.L_x_172:
[----:B0----5:R-:W-:Y:S01]  /*6650*/  SHF.L.U32 R3, R154, 0x10, RZ ;  /* 0x000000109a037819 */ /* 0x021fe200000006ff */
[----:B------:R-:W-:Y:S01]  /*6660*/  BSSY B1, `(.L_x_174) ;  /* 0x000000a000017945 */ /* 0x000fe20003800000 */
[----:B------:R-:W-:-:S03]  /*6670*/  ISETP.GT.AND P3, PT, R0, 0x10, P0 ;  /* 0x000000100000780c */ /* 0x000fc60000764270 */
[----:B------:R-:W-:-:S04]  /*6680*/  FMUL R8, R3, R156 ;  /* 0x0000009c03087220 */ /* 0x000fc80000400000 */
[----:B------:R-:W-:Y:S01]  /*6690*/  FFMA R31, R31, R155, R8 ;  /* 0x0000009b1f1f7223 */ /* 0x000fe20000000008 */
[----:B------:R-:W-:-:S04]  /*66a0*/  IADD3 R8, P4, P5, R167, R160, R93 ;  /* 0x000000a0a7087210 */ /* 0x000fc80007d9e05d */
[----:B------:R-:W-:Y:S02]  /*66b0*/  F2FP.BF16.F32.PACK_AB R31, RZ, R31 ;  /* 0x0000001fff1f723e */ /* 0x000fe400000010ff */
[----:B------:R-:W-:-:S05]  /*66c0*/  IADD3.X R9, R169, R161, R95, P4, P5 ;  /* 0x000000a1a9097210 */ /* 0x000fca00027ea45f */
[----:B------:R0:W-:Y:S01]  /*66d0*/  @P2 STG.E.U16 desc[UR36][R8.64+0x12], R31 ;  /* 0x0000121f08002986 */ /* 0x0001e2000c101524 */
[----:B------:R-:W-:Y:S05]  /*66e0*/  @!P3 BRA `(.L_x_175) ;  /* 0x000000000004b947 */ /* 0x000fea0003800000 */
[----:B------:R0:W5:Y:S02]  /*66f0*/  LDG.E.LTC128B.U16 R154, desc[UR36][R4.64+0x20] ;  /* 0x00002024049a7981 */ /* 0x000164000c1e1520 */
.L_x_175:
[----:B------:R-:W-:Y:S05]  /*6700*/  BSYNC B1 ;  /* 0x0000000000017941 */ /* 0x000fea0003800000 */
.L_x_174:
[----:B-----5:R-:W-:Y:S01]  /*6710*/  IMAD.U32 R3, R154, 0x10000, RZ ;  /* 0x000100009a037824 */ /* 0x020fe200078e00ff */
        /* <DEDUP_REMOVED lines=8> */
.L_x_177:
[----:B------:R-:W-:Y:S05]  /*67a0*/  BSYNC B1 ;  /* 0x0000000000017941 */ /* 0x000fea0003800000 */
.L_x_176:
[----:B0----5:R-:W-:Y:S01]  /*67b0*/  IMAD.U32 R3, R154, 0x10000, RZ ;  /* 0x000100009a037824 */ /* 0x021fe200078e00ff */
[----:B------:R-:W-:Y:S01]  /*67c0*/  ISETP.GT.AND P3, PT, R0, 0x10, P1 ;  /* 0x000000100000780c */ /* 0x000fe20000f64270 */
[----:B------:R-:W-:Y:S02]  /*67d0*/  BSSY B1, `(.L_x_178) ;  /* 0x0000007000017945 */ /* 0x000fe40003800000 */
[----:B--2---:R-:W-:-:S04]  /*67e0*/  FMUL R12, R3, R156 ;  /* 0x0000009c030c7220 */ /* 0x004fc80000400000 */
[----:B------:R-:W-:-:S05]  /*67f0*/  FFMA R12, R33, R155, R12 ;  /* 0x0000009b210c7223 */ /* 0x000fca000000000c */
[----:B------:R-:W-:-:S05]  /*6800*/  F2FP.BF16.F32.PACK_AB R12, RZ, R12 ;  /* 0x0000000cff0c723e */ /* 0x000fca00000010ff */
[----:B------:R0:W-:Y:S01]  /*6810*/  @P2 STG.E.U16 desc[UR36][R6.64+0x22], R12 ;  /* 0x0000220c06002986 */ /* 0x0001e2000c101524 */
[----:B------:R-:W-:Y:S05]  /*6820*/  @!P3 BRA `(.L_x_179) ;  /* 0x000000000004b947 */ /* 0x000fea0003800000 */
[----:B------:R2:W5:Y:S02]  /*6830*/  LDG.E.LTC128B.U16 R154, desc[UR36][R10.64+0x20] ;  /* 0x000020240a9a7981 */ /* 0x000564000c1e1520 */
.L_x_179:
[----:B------:R-:W-:Y:S05]  /*6840*/  BSYNC B1 ;  /* 0x0000000000017941 */ /* 0x000fea0003800000 */
.L_x_178:
        /* <DEDUP_REMOVED lines=9> */
.L_x_181:
[----:B------:R-:W-:Y:S05]  /*68e0*/  BSYNC B1 ;  /* 0x0000000000017941 */ /* 0x000fea0003800000 */
.L_x_180:
[----:B0----5:R-:W-:Y:S01]  /*68f0*/  IMAD.U32 R3, R154, 0x10000, RZ ;  /* 0x000100009a037824 */ /* 0x021fe200078e00ff */
        /* <DEDUP_REMOVED lines=8> */
.L_x_183:
[----:B------:R-:W-:Y:S05]  /*6980*/  BSYNC B1 ;  /* 0x0000000000017941 */ /* 0x000fea0003800000 */
.L_x_182:
        /* <DEDUP_REMOVED lines=9> */
.L_x_185:
[----:B------:R-:W-:Y:S05]  /*6a20*/  BSYNC B1 ;  /* 0x0000000000017941 */ /* 0x000fea0003800000 */
.L_x_184:
        /* <DEDUP_REMOVED lines=9> */
.L_x_187:
[----:B------:R-:W-:Y:S05]  /*6ac0*/  BSYNC B1 ;  /* 0x0000000000017941 */ /* 0x000fea0003800000 */
.L_x_186:
        /* <DEDUP_REMOVED lines=9> */
.L_x_189:
[----:B------:R-:W-:Y:S05]  /*6b60*/  BSYNC B1 ;  /* 0x0000000000017941 */ /* 0x000fea0003800000 */
.L_x_188:
        /* <DEDUP_REMOVED lines=9> */
.L_x_191:
[----:B------:R-:W-:Y:S05]  /*6c00*/  BSYNC B1 ;  /* 0x0000000000017941 */ /* 0x000fea0003800000 */
.L_x_190:
        /* <DEDUP_REMOVED lines=9> */
.L_x_193:
[----:B------:R-:W-:Y:S05]  /*6ca0*/  BSYNC B1 ;  /* 0x0000000000017941 */ /* 0x000fea0003800000 */
.L_x_192:
        /* <DEDUP_REMOVED lines=9> */
.L_x_195:
[----:B------:R-:W-:Y:S05]  /*6d40*/  BSYNC B1 ;  /* 0x0000000000017941 */ /* 0x000fea0003800000 */
.L_x_194:
        /* <DEDUP_REMOVED lines=9> */
.L_x_197:
[----:B------:R-:W-:Y:S05]  /*6de0*/  BSYNC B1 ;  /* 0x0000000000017941 */ /* 0x000fea0003800000 */
.L_x_196:
[----:B0----5:R-:W-:Y:S01]  /*6df0*/  SHF.L.U32 R3, R154, 0x10, RZ ;  /* 0x000000109a037819 */ /* 0x021fe200000006ff */
[----:B------:R-:W-:Y:S01]  /*6e00*/  BSSY B1, `(.L_x_198) ;  /* 0x0000008000017945 */ /* 0x000fe20003800000 */
[----:B------:R-:W-:-:S03]  /*6e10*/  ISETP.GT.AND P3, PT, R0, 0x28, P0 ;  /* 0x000000280000780c */ /* 0x000fc60000764270 */
[----:B------:R-:W-:-:S04]  /*6e20*/  FMUL R12, R3, R156 ;  /* 0x0000009c030c7220 */ /* 0x000fc80000400000 */
[----:B------:R-:W-:-:S05]  /*6e30*/  FFMA R12, R43, R155, R12 ;  /* 0x0000009b2b0c7223 */ /* 0x000fca000000000c */
[----:B------:R-:W-:-:S05]  /*6e40*/  F2FP.BF16.F32.PACK_AB R12, RZ, R12 ;  /* 0x0000000cff0c723e */ /* 0x000fca00000010ff */
[----:B------:R0:W-:Y:S01]  /*6e50*/  @P2 STG.E.U16 desc[UR36][R8.64+0x42], R12 ;  /* 0x0000420c08002986 */ /* 0x0001e2000c101524 */
[----:B------:R-:W-:Y:S05]  /*6e60*/  @!P3 BRA `(.L_x_199) ;  /* 0x000000000004b947 */ /* 0x000fea0003800000 */
[----:B------:R0:W5:Y:S02]  /*6e70*/  LDG.E.LTC128B.U16 R154, desc[UR36][R4.64+0x50] ;  /* 0x00005024049a7981 */ /* 0x000164000c1e1520 */
.L_x_199:
[----:B------:R-:W-:Y:S05]  /*6e80*/  BSYNC B1 ;  /* 0x0000000000017941 */ /* 0x000fea0003800000 */
.L_x_198:
        /* <DEDUP_REMOVED lines=9> */
.L_x_201:
[----:B------:R-:W-:Y:S05]  /*6f20*/  BSYNC B1 ;  /* 0x0000000000017941 */ /* 0x000fea0003800000 */
.L_x_200:
        /* <DEDUP_REMOVED lines=9> */
.L_x_203:
[----:B------:R-:W-:Y:S05]  /*6fc0*/  BSYNC B1 ;  /* 0x0000000000017941 */ /* 0x000fea0003800000 */
.L_x_202:
        /* <DEDUP_REMOVED lines=9> */
.L_x_205:
[----:B------:R-:W-:Y:S05]  /*7060*/  BSYNC B1 ;  /* 0x0000000000017941 */ /* 0x000fea0003800000 */
.L_x_204:
        /* <DEDUP_REMOVED lines=9> */
.L_x_207:
[----:B------:R-:W-:Y:S05]  /*7100*/  BSYNC B1 ;  /* 0x0000000000017941 */ /* 0x000fea0003800000 */
.L_x_206:
        /* <DEDUP_REMOVED lines=9> */
.L_x_209:
[----:B------:R-:W-:Y:S05]  /*71a0*/  BSYNC B1 ;  /* 0x0000000000017941 */ /* 0x000fea0003800000 */
.L_x_208:
        /* <DEDUP_REMOVED lines=9> */
.L_x_211:
[----:B------:R-:W-:Y:S05]  /*7240*/  BSYNC B1 ;  /* 0x0000000000017941 */ /* 0x000fea0003800000 */
.L_x_210:
        /* <DEDUP_REMOVED lines=9> */
.L_x_213:
[----:B------:R-:W-:Y:S05]  /*72e0*/  BSYNC B1 ;  /* 0x0000000000017941 */ /* 0x000fea0003800000 */
.L_x_212:
        /* <DEDUP_REMOVED lines=9> */
.L_x_215:
[----:B------:R-:W-:Y:S05]  /*7380*/  BSYNC B1 ;  /* 0x0000000000017941 */ /* 0x000fea0003800000 */
.L_x_214:
        /* <DEDUP_REMOVED lines=9> */
.L_x_217:
[----:B------:R-:W-:Y:S05]  /*7420*/  BSYNC B1 ;  /* 0x0000000000017941 */ /* 0x000fea0003800000 */
.L_x_216:
        /* <DEDUP_REMOVED lines=9> */
.L_x_219:
[----:B------:R-:W-:Y:S05]  /*74c0*/  BSYNC B1 ;  /* 0x0000000000017941 */ /* 0x000fea0003800000 */
.L_x_218:
        /* <DEDUP_REMOVED lines=9> */
.L_x_221:
[----:B------:R-:W-:Y:S05]  /*7560*/  BSYNC B1 ;  /* 0x0000000000017941 */ /* 0x000fea0003800000 */
.L_x_220:
        /* <DEDUP_REMOVED lines=9> */
.L_x_223:
[----:B------:R-:W-:Y:S05]  /*7600*/  BSYNC B1 ;  /* 0x0000000000017941 */ /* 0x000fea0003800000 */
.L_x_222:
        /* <DEDUP_REMOVED lines=9> */
.L_x_225:
[----:B------:R-:W-:Y:S05]  /*76a0*/  BSYNC B1 ;  /* 0x0000000000017941 */ /* 0x000fea0003800000 */
.L_x_224:
        /* <DEDUP_REMOVED lines=9> */
.L_x_227:
[----:B------:R-:W-:Y:S05]  /*7740*/  BSYNC B1 ;  /* 0x0000000000017941 */ /* 0x000fea0003800000 */
.L_x_226:
        /* <DEDUP_REMOVED lines=9> */
.L_x_229:
[----:B------:R-:W-:Y:S05]  /*77e0*/  BSYNC B1 ;  /* 0x0000000000017941 */ /* 0x000fea0003800000 */
.L_x_228:
        /* <DEDUP_REMOVED lines=9> */
.L_x_231:
[----:B------:R-:W-:Y:S05]  /*7880*/  BSYNC B1 ;  /* 0x0000000000017941 */ /* 0x000fea0003800000 */
.L_x_230:
        /* <DEDUP_REMOVED lines=9> */
.L_x_233:
[----:B------:R-:W-:Y:S05]  /*7920*/  BSYNC B1 ;  /* 0x0000000000017941 */ /* 0x000fea0003800000 */
.L_x_232:
        /* <DEDUP_REMOVED lines=9> */
.L_x_235:
[----:B------:R-:W-:Y:S05]  /*79c0*/  BSYNC B1 ;  /* 0x0000000000017941 */ /* 0x000fea0003800000 */
.L_x_234:
        /* <DEDUP_REMOVED lines=9> */
.L_x_237:
[----:B------:R-:W-:Y:S05]  /*7a60*/  BSYNC B1 ;  /* 0x0000000000017941 */ /* 0x000fea0003800000 */
.L_x_236:
        /* <DEDUP_REMOVED lines=9> */
.L_x_239:
[----:B------:R-:W-:Y:S05]  /*7b00*/  BSYNC B1 ;  /* 0x0000000000017941 */ /* 0x000fea0003800000 */
.L_x_238:
        /* <DEDUP_REMOVED lines=9> */
.L_x_241:
[----:B------:R-:W-:Y:S05]  /*7ba0*/  BSYNC B1 ;  /* 0x0000000000017941 */ /* 0x000fea0003800000 */
.L_x_240:
        /* <DEDUP_REMOVED lines=9> */
.L_x_243:
[----:B------:R-:W-:Y:S05]  /*7c40*/  BSYNC B1 ;  /* 0x0000000000017941 */ /* 0x000fea0003800000 */
.L_x_242:
        /* <DEDUP_REMOVED lines=9> */
.L_x_245:
[----:B------:R-:W-:Y:S05]  /*7ce0*/  BSYNC B1 ;  /* 0x0000000000017941 */ /* 0x000fea0003800000 */
.L_x_244:
        /* <DEDUP_REMOVED lines=9> */
.L_x_247:
[----:B------:R-:W-:Y:S05]  /*7d80*/  BSYNC B1 ;  /* 0x0000000000017941 */ /* 0x000fea0003800000 */
.L_x_246:
        /* <DEDUP_REMOVED lines=9> */
.L_x_249:
[----:B------:R-:W-:Y:S05]  /*7e20*/  BSYNC B1 ;  /* 0x0000000000017941 */ /* 0x000fea0003800000 */
.L_x_248:
        /* <DEDUP_REMOVED lines=9> */
.L_x_251:
[----:B------:R-:W-:Y:S05]  /*7ec0*/  BSYNC B1 ;  /* 0x0000000000017941 */ /* 0x000fea0003800000 */
.L_x_250:
        /* <DEDUP_REMOVED lines=9> */
.L_x_253:
[----:B------:R-:W-:Y:S05]  /*7f60*/  BSYNC B1 ;  /* 0x0000000000017941 */ /* 0x000fea0003800000 */
.L_x_252:
        /* <DEDUP_REMOVED lines=9> */
.L_x_255:
[----:B------:R-:W-:Y:S05]  /*8000*/  BSYNC B1 ;  /* 0x0000000000017941 */ /* 0x000fea0003800000 */
.L_x_254:
        /* <DEDUP_REMOVED lines=9> */
.L_x_257:
[----:B------:R-:W-:Y:S05]  /*80a0*/  BSYNC B1 ;  /* 0x0000000000017941 */ /* 0x000fea0003800000 */
.L_x_256:
        /* <DEDUP_REMOVED lines=9> */
.L_x_259:
[----:B------:R-:W-:Y:S05]  /*8140*/  BSYNC B1 ;  /* 0x0000000000017941 */ /* 0x000fea0003800000 */
.L_x_258:
        /* <DEDUP_REMOVED lines=9> */
.L_x_261:
[----:B------:R-:W-:Y:S05]  /*81e0*/  BSYNC B1 ;  /* 0x0000000000017941 */ /* 0x000fea0003800000 */
.L_x_260:
        /* <DEDUP_REMOVED lines=9> */
.L_x_263:
[----:B------:R-:W-:Y:S05]  /*8280*/  BSYNC B1 ;  /* 0x0000000000017941 */ /* 0x000fea0003800000 */
.L_x_262:
        /* <DEDUP_REMOVED lines=9> */
.L_x_265:
[----:B------:R-:W-:Y:S05]  /*8320*/  BSYNC B1 ;  /* 0x0000000000017941 */ /* 0x000fea0003800000 */
.L_x_264:
        /* <DEDUP_REMOVED lines=9> */
.L_x_267:
[----:B------:R-:W-:Y:S05]  /*83c0*/  BSYNC B1 ;  /* 0x0000000000017941 */ /* 0x000fea0003800000 */
.L_x_266:
        /* <DEDUP_REMOVED lines=9> */
.L_x_269:
[----:B------:R-:W-:Y:S05]  /*8460*/  BSYNC B1 ;  /* 0x0000000000017941 */ /* 0x000fea0003800000 */
.L_x_268:
        /* <DEDUP_REMOVED lines=9> */
.L_x_271:
[----:B------:R-:W-:Y:S05]  /*8500*/  BSYNC B1 ;  /* 0x0000000000017941 */ /* 0x000fea0003800000 */
.L_x_270:
        /* <DEDUP_REMOVED lines=9> */
.L_x_273:
[----:B------:R-:W-:Y:S05]  /*85a0*/  BSYNC B1 ;  /* 0x0000000000017941 */ /* 0x000fea0003800000 */
.L_x_272:
        /* <DEDUP_REMOVED lines=9> */
.L_x_275:
[----:B------:R-:W-:Y:S05]  /*8640*/  BSYNC B1 ;  /* 0x0000000000017941 */ /* 0x000fea0003800000 */
.L_x_274:
        /* <DEDUP_REMOVED lines=9> */
.L_x_277:
[----:B------:R-:W-:Y:S05]  /*86e0*/  BSYNC B1 ;  /* 0x0000000000017941 */ /* 0x000fea0003800000 */
.L_x_276:
        /* <DEDUP_REMOVED lines=9> */
.L_x_279:
[----:B------:R-:W-:Y:S05]  /*8780*/  BSYNC B1 ;  /* 0x0000000000017941 */ /* 0x000fea0003800000 */
.L_x_278:
        /* <DEDUP_REMOVED lines=9> */
.L_x_281:
[----:B------:R-:W-:Y:S05]  /*8820*/  BSYNC B1 ;  /* 0x0000000000017941 */ /* 0x000fea0003800000 */
.L_x_280:
[----:B0----5:R-:W-:Y:S01]  /*8830*/  IMAD.U32 R3, R154, 0x10000, RZ ;  /* 0x000100009a037824 */ /* 0x021fe200078e00ff */
[----:B------:R-:W-:Y:S01]  /*8840*/  ISETP.GT.AND P2, PT, R0, 0x78, P1 ;  /* 0x000000780000780c */ /* 0x000fe20000f44270 */
[----:B------:R-:W-:Y:S02]  /*8850*/  BSSY B1, `(.L_x_282) ;  /* 0x0000007000017945 */ /* 0x000fe40003800000 */
[----:B-1----:R-:W-:-:S04]  /*8860*/  FMUL R4, R3, R156 ;  /* 0x0000009c03047220 */ /* 0x002fc80000400000 */
[----:B------:R-:W-:-:S05]  /*8870*/  FFMA R4, R85, R155, R4 ;  /* 0x0000009b55047223 */ /* 0x000fca0000000004 */
[----:B------:R-:W-:-:S05]  /*8880*/  F2FP.BF16.F32.PACK_AB R4, RZ, R4 ;  /* 0x00000004ff04723e */ /* 0x000fca00000010ff */
[----:B------:R0:W-:Y:S01]  /*8890*/  @P0 STG.E.U16 desc[UR36][R6.64+0xf2], R4 ;  /* 0x0000f20406000986 */ /* 0x0001e2000c101524 */
[----:B------:R-:W-:Y:S05]  /*88a0*/  @!P2 BRA `(.L_x_283) ;  /* 0x000000000004a947 */ /* 0x000fea0003800000 */
[----:B------:R1:W5:Y:S02]  /*88b0*/  LDG.E.LTC128B.U16 R154, desc[UR36][R10.64+0xf0] ;  /* 0x0000f0240a9a7981 */ /* 0x000364000c1e1520 */
.L_x_283:
[----:B------:R-:W-:Y:S05]  /*88c0*/  BSYNC B1 ;  /* 0x0000000000017941 */ /* 0x000fea0003800000 */
.L_x_282:
[----:B-----5:R-:W-:Y:S01]  /*88d0*/  IMAD.U32 R3, R154, 0x10000, RZ ;  /* 0x000100009a037824 */ /* 0x020fe200078e00ff */
[----:B------:R-:W-:Y:S01]  /*88e0*/  ISETP.GT.AND P1, PT, R0, 0x79, P1 ;  /* 0x000000790000780c */ /* 0x000fe20000f24270 */
[----:B0-----:R-:W-:Y:S01]  /*88f0*/  @P2 IMAD.MOV.U32 R4, RZ, RZ, R8 ;  /* 0x000000ffff042224 */ /* 0x001fe200078e0008 */
[----:B------:R-:W-:Y:S01]  /*8900*/  BSSY B1, `(.L_x_284) ;  /* 0x0000008000017945 */ /* 0x000fe20003800000 */
[----:B------:R-:W-:Y:S01]  /*8910*/  FMUL R3, R3, R156 ;  /* 0x0000009c03037220 */ /* 0x000fe20000400000 */
[----:B------:R-:W-:-:S03]  /*8920*/  @P2 IMAD.MOV.U32 R5, RZ, RZ, R9 ;  /* 0x000000ffff052224 */ /* 0x000fc600078e0009 */
[----:B------:R-:W-:-:S05]  /*8930*/  FFMA R3, R86, R155, R3 ;  /* 0x0000009b56037223 */ /* 0x000fca0000000003 */
[----:B------:R-:W-:-:S05]  /*8940*/  F2FP.BF16.F32.PACK_AB R3, RZ, R3 ;  /* 0x00000003ff03723e */ /* 0x000fca00000010ff */
[----:B------:R0:W-:Y:S01]  /*8950*/  @P2 STG.E.U16 desc[UR36][R4.64+0xf0], R3 ;  /* 0x0000f00304002986 */ /* 0x0001e2000c101524 */
[----:B------:R-:W-:Y:S05]  /*8960*/  @!P1 BRA `(.L_x_285) ;  /* 0x0000000000049947 */ /* 0x000fea0003800000 */
[----:B------:R0:W5:Y:S02]  /*8970*/  LDG.E.LTC128B.U16 R154, desc[UR36][R10.64+0xf2] ;  /* 0x0000f2240a9a7981 */ /* 0x000164000c1e1520 */
.L_x_285:
[----:B------:R-:W-:Y:S05]  /*8980*/  BSYNC B1 ;  /* 0x0000000000017941 */ /* 0x000fea0003800000 */
.L_x_284:
[----:B------:R-:W-:Y:S05]  /*8990*/  @!P1 BRA `(.L_x_286) ;  /* 0x00000024004c9947 */ /* 0x000fea0003800000 */
[----:B0----5:R-:W-:-:S04]  /*89a0*/  IMAD.U32 R3, R154, 0x10000, RZ ;  /* 0x000100009a037824 */ /* 0x021fc800078e00ff */
[----:B------:R-:W-:-:S04]  /*89b0*/  FMUL R0, R3, R156 ;  /* 0x0000009c03007220 */ /* 0x000fc80000400000 */
[----:B------:R-:W-:-:S05]  /*89c0*/  FFMA R0, R87, R155, R0 ;  /* 0x0000009b57007223 */ /* 0x000fca0000000000 */
[----:B------:R-:W-:-:S05]  /*89d0*/  F2FP.BF16.F32.PACK_AB R0, RZ, R0 ;  /* 0x00000000ff00723e */ /* 0x000fca00000010ff */
[----:B------:R0:W-:Y:S01]  /*89e0*/  STG.E.U16 desc[UR36][R8.64+0xf2], R0 ;  /* 0x0000f20008007986 */ /* 0x0001e2000c101524 */
[----:B------:R-:W-:Y:S05]  /*89f0*/  BRA `(.L_x_286) ;  /* 0x0000002400347947 */ /* 0x000fea0003800000 */
.L_x_35:
[----:B------:R-:W-:Y:S01]  /*8a00*/  ULDC.64 UR4, c[0x0][0x5c0] ;  /* 0x0001700000047ab9 */ /* 0x000fe20000000a00 */
[-C--:B------:R-:W-:Y:S01]  /*8a10*/  FMUL R88, R88, R155.reuse ;  /* 0x0000009b58587220 */ /* 0x080fe20000400000 */
[----:B------:R-:W-:Y:S01]  /*8a20*/  LEA R6, P0, R168, UR4, 0x1 ;  /* 0x00000004a8067c11 */ /* 0x000fe2000f8008ff */
[----:B------:R-:W-:Y:S01]  /*8a30*/  IMAD.SHL.U32 R11, R4, 0x10, RZ ;  /* 0x00000010040b7824 */ /* 0x000fe200078e00ff */
[----:B------:R-:W-:Y:S01]  /*8a40*/  ISETP.GT.AND P2, PT, R0, 0x1, P3 ;  /* 0x000000010000780c */ /* 0x000fe20001f44270 */
[-C--:B------:R-:W-:Y:S01]  /*8a50*/  FMUL R89, R89, R155.reuse ;  /* 0x0000009b59597220 */ /* 0x080fe20000400000 */
[----:B------:R-:W-:Y:S01]  /*8a60*/  LEA.HI.X R7, R168, UR5, R167, 0x1, P0 ;  /* 0x00000005a8077c11 */ /* 0x000fe200080f0ca7 */
[-C--:B------:R-:W-:Y:S01]  /*8a70*/  FMUL R90, R90, R155.reuse ;  /* 0x0000009b5a5a7220 */ /* 0x080fe20000400000 */
[----:B------:R-:W-:Y:S01]  /*8a80*/  ISETP.GT.AND P0, PT, R3, 0x8, PT ;  /* 0x000000080300780c */ /* 0x000fe20003f04270 */
[-C--:B------:R-:W-:Y:S01]  /*8a90*/  FMUL R91, R91, R155.reuse ;  /* 0x0000009b5b5b7220 */ /* 0x080fe20000400000 */
[----:B------:R-:W-:Y:S01]  /*8aa0*/  F2FP.BF16.F32.PACK_AB R88, RZ, R88 ;  /* 0x00000058ff58723e */ /* 0x000fe200000010ff */
[-C--:B------:R-:W-:Y:S01]  /*8ab0*/  FMUL R92, R92, R155.reuse ;  /* 0x0000009b5c5c7220 */ /* 0x080fe20000400000 */
[----:B------:R-:W-:Y:S01]  /*8ac0*/  ISETP.GT.AND P4, PT, R0, RZ, P0 ;  /* 0x000000ff0000720c */ /* 0x000fe20000784270 */
[-C--:B------:R-:W-:Y:S01]  /*8ad0*/  FMUL R93, R93, R155.reuse ;  /* 0x0000009b5d5d7220 */ /* 0x080fe20000400000 */
[--C-:B------:R-:W-:Y:S01]  /*8ae0*/  SHF.L.U64.HI R9, R4, 0x4, R5.reuse ;  /* 0x0000000404097819 */ /* 0x100fe20000010205 */
[----:B------:R-:W-:Y:S01]  /*8af0*/  @P1 STG.E.U16 desc[UR36][R6.64], R88 ;  /* 0x0000005806001986 */ /* 0x000fe2000c101524 */
[----:B------:R-:W-:Y:S01]  /*8b00*/  ISETP.GT.AND P1, PT, R0, 0x1, P0 ;  /* 0x000000010000780c */ /* 0x000fe20000724270 */
[-C--:B------:R-:W-:Y:S01]  /*8b10*/  FMUL R94, R94, R155.reuse ;  /* 0x0000009b5e5e7220 */ /* 0x080fe20000400000 */
[----:B------:R-:W-:Y:S01]  /*8b20*/  IADD3 R12, P5, R11, R6, RZ ;  /* 0x000000060b0c7210 */ /* 0x000fe20007fbe0ff */
[----:B------:R-:W-:Y:S01]  /*8b30*/  FMUL R95, R95, R155 ;  /* 0x0000009b5f5f7220 */ /* 0x000fe20000400000 */
[----:B------:R-:W-:Y:S01]  /*8b40*/  F2FP.BF16.F32.PACK_AB R89, RZ, R89 ;  /* 0x00000059ff59723e */ /* 0x000fe200000010ff */
[-C--:B------:R-:W-:Y:S01]  /*8b50*/  FMUL R96, R96, R155.reuse ;  /* 0x0000009b60607220 */ /* 0x080fe20000400000 */
[----:B------:R-:W-:Y:S01]  /*8b60*/  F2FP.BF16.F32.PACK_AB R90, RZ, R90 ;  /* 0x0000005aff5a723e */ /* 0x000fe200000010ff */
[----:B------:R-:W-:Y:S01]  /*8b70*/  FMUL R97, R97, R155 ;  /* 0x0000009b61617220 */ /* 0x000fe20000400000 */
[----:B------:R-:W-:Y:S01]  /*8b80*/  IADD3.X R13, R9, R7, RZ, P5, !PT ;  /* 0x00000007090d7210 */ /* 0x000fe20002ffe4ff */
[----:B------:R-:W-:Y:S01]  /*8b90*/  @P2 STG.E.U16 desc[UR36][R6.64+0x2], R89 ;  /* 0x0000025906002986 */ /* 0x000fe2000c101524 */
[----:B------:R-:W-:Y:S01]  /*8ba0*/  F2FP.BF16.F32.PACK_AB R91, RZ, R91 ;  /* 0x0000005bff5b723e */ /* 0x000fe200000010ff */
[-C--:B------:R-:W-:Y:S01]  /*8bb0*/  FMUL R98, R98, R155.reuse ;  /* 0x0000009b62627220 */ /* 0x080fe20000400000 */
[C---:B------:R-:W-:Y:S01]  /*8bc0*/  ISETP.GT.AND P5, PT, R0.reuse, 0x9, P3 ;  /* 0x000000090000780c */ /* 0x040fe20001fa4270 */
[----:B------:R-:W-:Y:S01]  /*8bd0*/  @P4 STG.E.U16 desc[UR36][R12.64], R90 ;  /* 0x0000005a0c004986 */ /* 0x000fe2000c101524 */
[C---:B------:R-:W-:Y:S01]  /*8be0*/  ISETP.GT.AND P4, PT, R0.reuse, 0x8, P3 ;  /* 0x000000080000780c */ /* 0x040fe20001f84270 */
[-C--:B------:R-:W-:Y:S01]  /*8bf0*/  FMUL R99, R99, R155.reuse ;  /* 0x0000009b63637220 */ /* 0x080fe20000400000 */
[C---:B------:R-:W-:Y:S01]  /*8c00*/  ISETP.GT.AND P2, PT, R0.reuse, 0x8, P0 ;  /* 0x000000080000780c */ /* 0x040fe20000744270 */
[----:B------:R-:W-:Y:S01]  /*8c10*/  @P1 STG.E.U16 desc[UR36][R12.64+0x2], R91 ;  /* 0x0000025b0c001986 */ /* 0x000fe2000c101524 */
[----:B------:R-:W-:Y:S01]  /*8c20*/  ISETP.GT.AND P1, PT, R0, 0x9, P0 ;  /* 0x000000090000780c */ /* 0x000fe20000724270 */
[-C--:B------:R-:W-:Y:S01]  /*8c30*/  FMUL R100, R100, R155.reuse ;  /* 0x0000009b64647220 */ /* 0x080fe20000400000 */
[----:B------:R-:W-:Y:S01]  /*8c40*/  F2FP.BF16.F32.PACK_AB R92, RZ, R92 ;  /* 0x0000005cff5c723e */ /* 0x000fe200000010ff */
[----:B------:R-:W-:Y:S01]  /*8c50*/  FMUL R101, R101, R155 ;  /* 0x0000009b65657220 */ /* 0x000fe20000400000 */
[----:B------:R-:W-:Y:S01]  /*8c60*/  F2FP.BF16.F32.PACK_AB R93, RZ, R93 ;  /* 0x0000005dff5d723e */ /* 0x000fe200000010ff */
[-C--:B------:R-:W-:Y:S01]  /*8c70*/  FMUL R102, R102, R155.reuse ;  /* 0x0000009b66667220 */ /* 0x080fe20000400000 */
[----:B------:R-:W-:Y:S01]  /*8c80*/  F2FP.BF16.F32.PACK_AB R94, RZ, R94 ;  /* 0x0000005eff5e723e */ /* 0x000fe200000010ff */
[----:B------:R-:W-:Y:S01]  /*8c90*/  FMUL R103, R103, R155 ;  /* 0x0000009b67677220 */ /* 0x000fe20000400000 */
[----:B------:R-:W-:Y:S01]  /*8ca0*/  F2FP.BF16.F32.PACK_AB R95, RZ, R95 ;  /* 0x0000005fff5f723e */ /* 0x000fe200000010ff */
[----:B------:R-:W-:Y:S01]  /*8cb0*/  @P4 STG.E.U16 desc[UR36][R6.64+0x10], R92 ;  /* 0x0000105c06004986 */ /* 0x000fe2000c101524 */
[----:B------:R-:W-:Y:S01]  /*8cc0*/  ISETP.GT.AND P4, PT, R0, 0x10, P3 ;  /* 0x000000100000780c */ /* 0x000fe20001f84270 */
[----:B------:R-:W-:Y:S01]  /*8cd0*/  FMUL R104, R104, R155 ;  /* 0x0000009b68687220 */ /* 0x000fe20000400000 */
[----:B------:R-:W-:Y:S01]  /*8ce0*/  F2FP.BF16.F32.PACK_AB R96, RZ, R96 ;  /* 0x00000060ff60723e */ /* 0x000fe200000010ff */
[----:B------:R-:W-:Y:S01]  /*8cf0*/  @P5 STG.E.U16 desc[UR36][R6.64+0x12], R93 ;  /* 0x0000125d06005986 */ /* 0x000fe2000c101524 */
[----:B------:R-:W-:Y:S01]  /*8d00*/  F2FP.BF16.F32.PACK_AB R97, RZ, R97 ;  /* 0x00000061ff61723e */ /* 0x000fe200000010ff */
[-C--:B------:R-:W-:Y:S01]  /*8d10*/  FMUL R105, R105, R155.reuse ;  /* 0x0000009b69697220 */ /* 0x080fe20000400000 */
[C---:B------:R-:W-:Y:S01]  /*8d20*/  ISETP.GT.AND P5, PT, R0.reuse, 0x11, P0 ;  /* 0x000000110000780c */ /* 0x040fe200007a4270 */
[----:B------:R-:W-:Y:S01]  /*8d30*/  @P2 STG.E.U16 desc[UR36][R12.64+0x10], R94 ;  /* 0x0000105e0c002986 */ /* 0x000fe2000c101524 */
[----:B------:R-:W-:Y:S01]  /*8d40*/  ISETP.GT.AND P2, PT, R0, 0x10, P0 ;  /* 0x000000100000780c */ /* 0x000fe20000744270 */
[-C--:B------:R-:W-:Y:S01]  /*8d50*/  FMUL R106, R106, R155.reuse ;  /* 0x0000009b6a6a7220 */ /* 0x080fe20000400000 */
[----:B------:R-:W-:Y:S01]  /*8d60*/  F2FP.BF16.F32.PACK_AB R98, RZ, R98 ;  /* 0x00000062ff62723e */ /* 0x000fe200000010ff */
[----:B------:R-:W-:Y:S01]  /*8d70*/  @P1 STG.E.U16 desc[UR36][R12.64+0x12], R95 ;  /* 0x0000125f0c001986 */ /* 0x000fe2000c101524 */
[C---:B------:R-:W-:Y:S01]  /*8d80*/  ISETP.GT.AND P1, PT, R0.reuse, 0x11, P3 ;  /* 0x000000110000780c */ /* 0x040fe20001f24270 */
[----:B------:R-:W-:Y:S01]  /*8d90*/  FMUL R107, R107, R155 ;  /* 0x0000009b6b6b7220 */ /* 0x000fe20000400000 */
[----:B------:R-:W-:Y:S01]  /*8da0*/  F2FP.BF16.F32.PACK_AB R99, RZ, R99 ;  /* 0x00000063ff63723e */ /* 0x000fe200000010ff */
        /* <DEDUP_REMOVED lines=61> */
[----:B------:R-:W-:Y:S01]  /*9180*/  ISETP.GT.AND P4, PT, R0, 0x31, P3 ;  /* 0x000000310000780c */ /* 0x000fe20001f84270 */
[----:B------:R-:W-:Y:S01]  /*9190*/  FMUL R125, R125, R155 ;  /* 0x0000009b7d7d7220 */ /* 0x000fe20000400000 */
[----:B------:R-:W-:Y:S01]  /*91a0*/  F2FP.BF16.F32.PACK_AB R117, RZ, R117 ;  /* 0x00000075ff75723e */ /* 0x000fe200000010ff */
[-C--:B------:R-:W-:Y:S01]  /*91b0*/  FMUL R126, R126, R155.reuse ;  /* 0x0000009b7e7e7220 */ /* 0x080fe20000400000 */
[----:B------:R-:W-:Y:S01]  /*91c0*/  F2FP.BF16.F32.PACK_AB R118, RZ, R118 ;  /* 0x00000076ff76723e */ /* 0x000fe200000010ff */
[----:B------:R-:W-:Y:S01]  /*91d0*/  FMUL R127, R127, R155 ;  /* 0x0000009b7f7f7220 */ /* 0x000fe20000400000 */
[----:B------:R-:W-:Y:S01]  /*91e0*/  F2FP.BF16.F32.PACK_AB R119, RZ, R119 ;  /* 0x00000077ff77723e */ /* 0x000fe200000010ff */
        /* <DEDUP_REMOVED lines=64> */
[----:B------:R-:W-:Y:S01]  /*95f0*/  IMAD.SHL.U32 R23, R4, 0x100, RZ ;  /* 0x0000010004177824 */ /* 0x000fe200078e00ff */
[----:B------:R-:W-:Y:S01]  /*9600*/  F2FP.BF16.F32.PACK_AB R138, RZ, R138 ;  /* 0x0000008aff8a723e */ /* 0x000fe200000010ff */
[----:B------:R-:W-:Y:S01]  /*9610*/  FMUL R146, R146, R155 ;  /* 0x0000009b92927220 */ /* 0x000fe20000400000 */
[----:B------:R-:W-:Y:S01]  /*9620*/  F2FP.BF16.F32.PACK_AB R139, RZ, R139 ;  /* 0x0000008bff8b723e */ /* 0x000fe200000010ff */
[----:B------:R-:W-:Y:S01]  /*9630*/  @P1 STG.E.U16 desc[UR36][R6.64+0x90], R124 ;  /* 0x0000907c06001986 */ /* 0x000fe2000c101524 */
[C---:B------:R-:W-:Y:S01]  /*9640*/  ISETP.GT.AND P1, PT, R0.reuse, 0x50, P3 ;  /* 0x000000500000780c */ /* 0x040fe20001f24270 */
[-C--:B------:R-:W-:Y:S01]  /*9650*/  FMUL R147, R147, R155.reuse ;  /* 0x0000009b93937220 */ /* 0x080fe20000400000 */
[----:B------:R-:W-:Y:S01]  /*9660*/  F2FP.BF16.F32.PACK_AB R140, RZ, R140 ;  /* 0x0000008cff8c723e */ /* 0x000fe200000010ff */
[----:B------:R-:W-:Y:S01]  /*9670*/  @P2 STG.E.U16 desc[UR36][R6.64+0x92], R125 ;  /* 0x0000927d06002986 */ /* 0x000fe2000c101524 */
[----:B------:R-:W-:Y:S01]  /*9680*/  ISETP.GT.AND P2, PT, R0, 0x51, P3 ;  /* 0x000000510000780c */ /* 0x000fe20001f44270 */
        /* <DEDUP_REMOVED lines=16> */
[-C--:B------:R-:W-:Y:S01]  /*9790*/  FMUL R25, R25, R155.reuse ;  /* 0x0000009b19197220 */ /* 0x080fe20000400000 */
[----:B------:R-:W-:Y:S01]  /*97a0*/  SHF.L.U64.HI R21, R4, 0x8, R5 ;  /* 0x0000000804157819 */ /* 0x000fe20000010205 */
[----:B------:R-:W-:Y:S01]  /*97b0*/  @P5 STG.E.U16 desc[UR36][R12.64+0xa0], R130 ;  /* 0x0000a0820c005986 */ /* 0x000fe2000c101524 */
[----:B------:R-:W-:Y:S01]  /*97c0*/  ISETP.GT.AND P5, PT, R0, 0x58, P0 ;  /* 0x000000580000780c */ /* 0x000fe200007a4270 */
        /* <DEDUP_REMOVED lines=26> */
[----:B------:R-:W-:Y:S01]  /*9970*/  FMUL R32, R32, R155 ;  /* 0x0000009b20207220 */ /* 0x000fe20000400000 */
[----:B------:R-:W-:Y:S01]  /*9980*/  F2FP.BF16.F32.PACK_AB R25, RZ, R25 ;  /* 0x00000019ff19723e */ /* 0x000fe200000010ff */
[-C--:B------:R-:W-:Y:S01]  /*9990*/  FMUL R33, R33, R155.reuse ;  /* 0x0000009b21217220 */ /* 0x080fe20000400000 */
        /* <DEDUP_REMOVED lines=28> */
[----:B------:R-:W-:Y:S01]  /*9b60*/  F2FP.BF16.F32.PACK_AB R34, RZ, R34 ;  /* 0x00000022ff22723e */ /* 0x000fe200000010ff */
[----:B------:R-:W-:Y:S01]  /*9b70*/  FMUL R42, R42, R155 ;  /* 0x0000009b2a2a7220 */ /* 0x000fe20000400000 */
[----:B------:R-:W-:Y:S01]  /*9b80*/  F2FP.BF16.F32.PACK_AB R35, RZ, R35 ;  /* 0x00000023ff23723e */ /* 0x000fe200000010ff */
[----:B------:R-:W-:Y:S01]  /*9b90*/  @P4 STG.E.U16 desc[UR36][R12.64+0xd2], R143 ;  /* 0x0000d28f0c004986 */ /* 0x000fe2000c101524 */
[C---:B------:R-:W-:Y:S01]  /*9ba0*/  ISETP.GT.AND P4, PT, R0.reuse, 0x71, P0 ;  /* 0x000000710000780c */ /* 0x040fe20000784270 */
[----:B------:R-:W-:Y:S01]  /*9bb0*/  FMUL R43, R43, R155 ;  /* 0x0000009b2b2b7220 */ /* 0x000fe20000400000 */
[----:B------:R-:W-:Y:S01]  /*9bc0*/  F2FP.BF16.F32.PACK_AB R36, RZ, R36 ;  /* 0x00000024ff24723e */ /* 0x000fe200000010ff */
[----:B------:R-:W-:Y:S01]  /*9bd0*/  @P5 STG.E.U16 desc[UR36][R6.64+0xe0], R144 ;  /* 0x0000e09006005986 */ /* 0x000fe2000c101524 */
[----:B------:R-:W-:Y:S01]  /*9be0*/  ISETP.GT.AND P5, PT, R0, 0x70, P0 ;  /* 0x000000700000780c */ /* 0x000fe200007a4270 */
[----:B------:R-:W-:Y:S01]  /*9bf0*/  @P1 IMAD.MOV.U32 R4, RZ, RZ, R6 ;  /* 0x000000ffff041224 */ /* 0x000fe200078e0006 */
[----:B------:R-:W-:Y:S01]  /*9c00*/  F2FP.BF16.F32.PACK_AB R37, RZ, R37 ;  /* 0x00000025ff25723e */ /* 0x000fe200000010ff */
[----:B------:R-:W-:Y:S01]  /*9c10*/  @P1 IMAD.MOV.U32 R5, RZ, RZ, R7 ;  /* 0x000000ffff051224 */ /* 0x000fe200078e0007 */
[----:B------:R-:W-:Y:S01]  /*9c20*/  F2FP.BF16.F32.PACK_AB R38, RZ, R38 ;  /* 0x00000026ff26723e */ /* 0x000fe200000010ff */
[----:B------:R-:W-:Y:S01]  /*9c30*/  FMUL R44, R44, R155 ;  /* 0x0000009b2c2c7220 */ /* 0x000fe20000400000 */
[----:B------:R-:W-:Y:S01]  /*9c40*/  F2FP.BF16.F32.PACK_AB R39, RZ, R39 ;  /* 0x00000027ff27723e */ /* 0x000fe200000010ff */
[-C--:B------:R-:W-:Y:S01]  /*9c50*/  FMUL R45, R45, R155.reuse ;  /* 0x0000009b2d2d7220 */ /* 0x080fe20000400000 */
[----:B------:R0:W-:Y:S01]  /*9c60*/  @P1 STG.E.U16 desc[UR36][R4.64+0xe2], R145 ;  /* 0x0000e29104001986 */ /* 0x0001e2000c101524 */
[----:B------:R-:W-:Y:S01]  /*9c70*/  IADD3 R14, P1, P2, R11, R6, R23 ;  /* 0x000000060b0e7210 */ /* 0x000fe20007a3e017 */
[-C--:B------:R-:W-:Y:S01]  /*9c80*/  FMUL R46, R46, R155.reuse ;  /* 0x0000009b2e2e7220 */ /* 0x080fe20000400000 */
[----:B------:R-:W-:Y:S01]  /*9c90*/  F2FP.BF16.F32.PACK_AB R40, RZ, R40 ;  /* 0x00000028ff28723e */ /* 0x000fe200000010ff */
[----:B------:R-:W-:Y:S01]  /*9ca0*/  FMUL R47, R47, R155 ;  /* 0x0000009b2f2f7220 */ /* 0x000fe20000400000 */
[----:B------:R-:W-:Y:S01]  /*9cb0*/  IADD3.X R15, R9, R7, R21, P1, P2 ;  /* 0x00000007090f7210 */ /* 0x000fe20000fe4415 */
[-C--:B------:R-:W-:Y:S01]  /*9cc0*/  FMUL R48, R48, R155.reuse ;  /* 0x0000009b30307220 */ /* 0x080fe20000400000 */
[----:B------:R-:W-:Y:S01]  /*9cd0*/  ISETP.GT.AND P1, PT, R3, 0x80, PT ;  /* 0x000000800300780c */ /* 0x000fe20003f24270 */
[-C--:B------:R-:W-:Y:S01]  /*9ce0*/  FMUL R49, R49, R155.reuse ;  /* 0x0000009b31317220 */ /* 0x080fe20000400000 */
[----:B------:R-:W-:Y:S01]  /*9cf0*/  ISETP.GT.AND P2, PT, R3, 0x88, PT ;  /* 0x000000880300780c */ /* 0x000fe20003f44270 */
[----:B------:R-:W-:Y:S01]  /*9d00*/  FMUL R50, R50, R155 ;  /* 0x0000009b32327220 */ /* 0x000fe20000400000 */
[----:B------:R-:W-:Y:S01]  /*9d10*/  F2FP.BF16.F32.PACK_AB R41, RZ, R41 ;  /* 0x00000029ff29723e */ /* 0x000fe200000010ff */
[----:B0-----:R-:W-:Y:S01]  /*9d20*/  @P5 IMAD.MOV.U32 R4, RZ, RZ, R12 ;  /* 0x000000ffff045224 */ /* 0x001fe200078e000c */
[----:B------:R-:W-:Y:S01]  /*9d30*/  F2FP.BF16.F32.PACK_AB R42, RZ, R42 ;  /* 0x0000002aff2a723e */ /* 0x000fe200000010ff */
[----:B------:R-:W-:Y:S01]  /*9d40*/  @P5 IMAD.MOV.U32 R5, RZ, RZ, R13 ;  /* 0x000000ffff055224 */ /* 0x000fe200078e000d */
[----:B------:R-:W-:Y:S01]  /*9d50*/  F2FP.BF16.F32.PACK_AB R43, RZ, R43 ;  /* 0x0000002bff2b723e */ /* 0x000fe200000010ff */
[-C--:B------:R-:W-:Y:S01]  /*9d60*/  FMUL R51, R51, R155.reuse ;  /* 0x0000009b33337220 */ /* 0x080fe20000400000 */
[----:B------:R-:W-:Y:S01]  /*9d70*/  F2FP.BF16.F32.PACK_AB R44, RZ, R44 ;  /* 0x0000002cff2c723e */ /* 0x000fe200000010ff */
[-C--:B------:R-:W-:Y:S01]  /*9d80*/  FMUL R52, R52, R155.reuse ;  /* 0x0000009b34347220 */ /* 0x080fe20000400000 */
[----:B------:R0:W-:Y:S01]  /*9d90*/  @P5 STG.E.U16 desc[UR36][R4.64+0xe0], R146 ;  /* 0x0000e09204005986 */ /* 0x0001e2000c101524 */
[C---:B------:R-:W-:Y:S01]  /*9da0*/  ISETP.GT.AND P5, PT, R0.reuse, 0x78, P3 ;  /* 0x000000780000780c */ /* 0x040fe20001fa4270 */
[-C--:B------:R-:W-:Y:S01]  /*9db0*/  FMUL R53, R53, R155.reuse ;  /* 0x0000009b35357220 */ /* 0x080fe20000400000 */
[C---:B------:R-:W-:Y:S01]  /*9dc0*/  ISETP.GT.AND P3, PT, R0.reuse, 0x79, P3 ;  /* 0x000000790000780c */ /* 0x040fe20001f64270 */
[----:B------:R-:W-:Y:S01]  /*9dd0*/  @P4 STG.E.U16 desc[UR36][R12.64+0xe2], R147 ;  /* 0x0000e2930c004986 */ /* 0x000fe2000c101524 */
[----:B------:R-:W-:Y:S01]  /*9de0*/  ISETP.GT.AND P4, PT, R0, 0x78, P0 ;  /* 0x000000780000780c */ /* 0x000fe20000784270 */
[-C--:B------:R-:W-:Y:S01]  /*9df0*/  FMUL R54, R54, R155.reuse ;  /* 0x0000009b36367220 */ /* 0x080fe20000400000 */
[----:B------:R-:W-:Y:S01]  /*9e00*/  ISETP.GT.AND P0, PT, R0, 0x79, P0 ;  /* 0x000000790000780c */ /* 0x000fe20000704270 */
[----:B------:R-:W-:Y:S01]  /*9e10*/  FMUL R55, R55, R155 ;  /* 0x0000009b37377220 */ /* 0x000fe20000400000 */
[----:B------:R-:W-:Y:S01]  /*9e20*/  F2FP.BF16.F32.PACK_AB R45, RZ, R45 ;  /* 0x0000002dff2d723e */ /* 0x000fe200000010ff */
[-C--:B------:R-:W-:Y:S01]  /*9e30*/  FMUL R56, R56, R155.reuse ;  /* 0x0000009b38387220 */ /* 0x080fe20000400000 */
[----:B------:R-:W-:Y:S01]  /*9e40*/  F2FP.BF16.F32.PACK_AB R46, RZ, R46 ;  /* 0x0000002eff2e723e */ /* 0x000fe200000010ff */
[----:B------:R-:W-:Y:S01]  /*9e50*/  FMUL R57, R57, R155 ;  /* 0x0000009b39397220 */ /* 0x000fe20000400000 */
[----:B------:R-:W-:Y:S01]  /*9e60*/  F2FP.BF16.F32.PACK_AB R47, RZ, R47 ;  /* 0x0000002fff2f723e */ /* 0x000fe200000010ff */
[----:B------:R-:W-:Y:S01]  /*9e70*/  @P5 STG.E.U16 desc[UR36][R6.64+0xf0], R148 ;  /* 0x0000f09406005986 */ /* 0x000fe2000c101524 */
[----:B0-----:R-:W-:Y:S01]  /*9e80*/  IADD3 R4, P5, R23, R6, RZ ;  /* 0x0000000617047210 */ /* 0x001fe20007fbe0ff */
[-C--:B------:R-:W-:Y:S01]  /*9e90*/  FMUL R58, R58, R155.reuse ;  /* 0x0000009b3a3a7220 */ /* 0x080fe20000400000 */
[----:B------:R-:W-:Y:S01]  /*9ea0*/  F2FP.BF16.F32.PACK_AB R48, RZ, R48 ;  /* 0x00000030ff30723e */ /* 0x000fe200000010ff */
[----:B------:R0:W-:Y:S01]  /*9eb0*/  @P3 STG.E.U16 desc[UR36][R6.64+0xf2], R149 ;  /* 0x0000f29506003986 */ /* 0x0001e2000c101524 */
[C---:B------:R-:W-:Y:S01]  /*9ec0*/  ISETP.GT.AND P3, PT, R0.reuse, RZ, P1 ;  /* 0x000000ff0000720c */ /* 0x040fe20000f64270 */
[----:B------:R-:W-:Y:S01]  /*9ed0*/  IMAD.X R5, R21, 0x1, R7, P5 ;  /* 0x0000000115057824 */ /* 0x000fe200028e0607 */
[C---:B------:R-:W-:Y:S01]  /*9ee0*/  ISETP.GT.AND P5, PT, R0.reuse, RZ, P2 ;  /* 0x000000ff0000720c */ /* 0x040fe200017a4270 */
        /* <DEDUP_REMOVED lines=11> */
[C---:B0-----:R-:W-:Y:S01]  /*9fa0*/  IADD3 R6, P3, R11.reuse, R4, RZ ;  /* 0x000000040b067210 */ /* 0x041fe20007f7e0ff */
[-C--:B------:R-:W-:Y:S01]  /*9fb0*/  FMUL R62, R62, R155.reuse ;  /* 0x0000009b3e3e7220 */ /* 0x080fe20000400000 */
[----:B------:R-:W-:Y:S01]  /*9fc0*/  F2FP.BF16.F32.PACK_AB R52, RZ, R52 ;  /* 0x00000034ff34723e */ /* 0x000fe200000010ff */
[----:B------:R-:W-:Y:S01]  /*9fd0*/  @P4 STG.E.U16 desc[UR36][R4.64+0x2], R25 ;  /* 0x0000021904004986 */ /* 0x000fe2000c101524 */
[----:B------:R-:W-:Y:S01]  /*9fe0*/  IADD3 R10, P4, R11, R4, RZ ;  /* 0x000000040b0a7210 */ /* 0x000fe20007f9e0ff */
[--C-:B------:R-:W-:Y:S01]  /*9ff0*/  IMAD.X R7, R9, 0x1, R5.reuse, P3 ;  /* 0x0000000109077824 */ /* 0x100fe200018e0605 */
[C---:B------:R-:W-:Y:S01]  /*a000*/  ISETP.GT.AND P3, PT, R0.reuse, 0x9, P2 ;  /* 0x000000090000780c */ /* 0x040fe20001764270 */
[----:B------:R-:W-:Y:S01]  /*a010*/  FMUL R63, R63, R155 ;  /* 0x0000009b3f3f7220 */ /* 0x000fe20000400000 */
[----:B------:R-:W-:Y:S01]  /*a020*/  F2FP.BF16.F32.PACK_AB R53, RZ, R53 ;  /* 0x00000035ff35723e */ /* 0x000fe200000010ff */
[----:B------:R-:W-:Y:S01]  /*a030*/  IMAD.X R11, R9, 0x1, R5, P4 ;  /* 0x00000001090b7824 */ /* 0x000fe200020e0605 */
[----:B------:R-:W-:Y:S01]  /*a040*/  ISETP.GT.AND P4, PT, R0, 0x8, P1 ;  /* 0x000000080000780c */ /* 0x000fe20000f84270 */
[-C--:B------:R-:W-:Y:S01]  /*a050*/  FMUL R64, R64, R155.reuse ;  /* 0x0000009b40407220 */ /* 0x080fe20000400000 */
[----:B------:R-:W-:Y:S01]  /*a060*/  F2FP.BF16.F32.PACK_AB R54, RZ, R54 ;  /* 0x00000036ff36723e */ /* 0x000fe200000010ff */
[-C--:B------:R-:W-:Y:S01]  /*a070*/  FMUL R65, R65, R155.reuse ;  /* 0x0000009b41417220 */ /* 0x080fe20000400000 */
        /* <DEDUP_REMOVED lines=13> */
[-C--:B------:R-:W-:Y:S01]  /*a150*/  FMUL R70, R70, R155.reuse ;  /* 0x0000009b46467220 */ /* 0x080fe20000400000 */
[----:B------:R-:W-:Y:S01]  /*a160*/  @P5 STG.E.U16 desc[UR36][R4.64+0x12], R29 ;  /* 0x0000121d04005986 */ /* 0x000fe2000c101524 */
[C---:B------:R-:W-:Y:S01]  /*a170*/  ISETP.GT.AND P5, PT, R0.reuse, 0x11, P1 ;  /* 0x000000110000780c */ /* 0x040fe20000fa4270 */
[-C--:B------:R-:W-:Y:S01]  /*a180*/  FMUL R71, R71, R155.reuse ;  /* 0x0000009b47477220 */ /* 0x080fe20000400000 */
[----:B------:R-:W-:Y:S01]  /*a190*/  F2FP.BF16.F32.PACK_AB R58, RZ, R58 ;  /* 0x0000003aff3a723e */ /* 0x000fe200000010ff */
[----:B------:R0:W-:Y:S01]  /*a1a0*/  @P0 STG.E.U16 desc[UR36][R6.64+0x10], R30 ;  /* 0x0000101e06000986 */ /* 0x0001e2000c101524 */
        /* <DEDUP_REMOVED lines=12> */
[----:B------:R-:W-:Y:S01]  /*a270*/  ISETP.GT.AND P5, PT, R0, 0x19, P1 ;  /* 0x000000190000780c */ /* 0x000fe20000fa4270 */
[--C-:B0-----:R-:W-:Y:S01]  /*a280*/  @P0 IMAD.MOV.U32 R6, RZ, RZ, R14.reuse ;  /* 0x000000ffff060224 */ /* 0x101fe200078e000e */
[----:B------:R-:W-:Y:S01]  /*a290*/  F2FP.BF16.F32.PACK_AB R62, RZ, R62 ;  /* 0x0000003eff3e723e */ /* 0x000fe200000010ff */
[--C-:B------:R-:W-:Y:S01]  /*a2a0*/  @P0 IMAD.MOV.U32 R7, RZ, RZ, R15.reuse ;  /* 0x000000ffff070224 */ /* 0x100fe200078e000f */
[----:B------:R-:W-:Y:S01]  /*a2b0*/  F2FP.BF16.F32.PACK_AB R63, RZ, R63 ;  /* 0x0000003fff3f723e */ /* 0x000fe200000010ff */
[-C--:B------:R-:W-:Y:S01]  /*a2c0*/  FMUL R75, R75, R155.reuse ;  /* 0x0000009b4b4b7220 */ /* 0x080fe20000400000 */
[----:B------:R-:W-:Y:S01]  /*a2d0*/  F2FP.BF16.F32.PACK_AB R64, RZ, R64 ;  /* 0x00000040ff40723e */ /* 0x000fe200000010ff */
[-C--:B------:R-:W-:Y:S01]  /*a2e0*/  FMUL R76, R76, R155.reuse ;  /* 0x0000009b4c4c7220 */ /* 0x080fe20000400000 */
[----:B------:R0:W-:Y:S01]  /*a2f0*/  @P0 STG.E.U16 desc[UR36][R6.64+0x20], R34 ;  /* 0x0000202206000986 */ /* 0x0001e2000c101524 */
        /* <DEDUP_REMOVED lines=11> */
[--C-:B0-----:R-:W-:Y:S01]  /*a3b0*/  @P3 IMAD.MOV.U32 R6, RZ, RZ, R14.reuse ;  /* 0x000000ffff063224 */ /* 0x101fe200078e000e */
[----:B------:R-:W-:Y:S01]  /*a3c0*/  @P3 MOV R7, R15 ;  /* 0x0000000f00073202 */ /* 0x000fe20000000f00 */
[-C--:B------:R-:W-:Y:S01]  /*a3d0*/  FMUL R82, R82, R155.reuse ;  /* 0x0000009b52527220 */ /* 0x080fe20000400000 */
[----:B------:R-:W-:Y:S01]  /*a3e0*/  F2FP.BF16.F32.PACK_AB R70, RZ, R70 ;  /* 0x00000046ff46723e */ /* 0x000fe200000010ff */
[----:B------:R-:W-:Y:S01]  /*a3f0*/  FMUL R83, R83, R155 ;  /* 0x0000009b53537220 */ /* 0x000fe20000400000 */
[----:B------:R-:W-:Y:S01]  /*a400*/  F2FP.BF16.F32.PACK_AB R71, RZ, R71 ;  /* 0x00000047ff47723e */ /* 0x000fe200000010ff */
[----:B------:R0:W-:Y:S01]  /*a410*/  @P3 STG.E.U16 desc[UR36][R6.64+0x22], R35 ;  /* 0x0000222306003986 */ /* 0x0001e2000c101524 */
        /* <DEDUP_REMOVED lines=11> */
[----:B0-----:R-:W-:Y:S01]  /*a4d0*/  @P0 IMAD.MOV.U32 R6, RZ, RZ, R14 ;  /* 0x000000ffff060224 */ /* 0x001fe200078e000e */
[----:B------:R-:W-:Y:S01]  /*a4e0*/  F2FP.BF16.F32.PACK_AB R75, RZ, R75 ;  /* 0x0000004bff4b723e */ /* 0x000fe200000010ff */
[----:B------:R-:W-:Y:S01]  /*a4f0*/  @P0 IMAD.MOV.U32 R7, RZ, RZ, R15 ;  /* 0x000000ffff070224 */ /* 0x000fe200078e000f */
[----:B------:R-:W-:Y:S01]  /*a500*/  F2FP.BF16.F32.PACK_AB R76, RZ, R76 ;  /* 0x0000004cff4c723e */ /* 0x000fe200000010ff */
[----:B------:R-:W-:Y:S01]  /*a510*/  FMUL R87, R87, R155 ;  /* 0x0000009b57577220 */ /* 0x000fe20000400000 */
[----:B------:R-:W-:-:S02]  /*a520*/  F2FP.BF16.F32.PACK_AB R77, RZ, R77 ;  /* 0x0000004dff4d723e */ /* 0x000fc400000010ff */
[----:B------:R0:W-:Y:S01]  /*a530*/  @P0 STG.E.U16 desc[UR36][R6.64+0x30], R38 ;  /* 0x0000302606000986 */ /* 0x0001e2000c101524 */
[----:B------:R-:W-:Y:S02]  /*a540*/  ISETP.GT.AND P0, PT, R0, 0x20, P2 ;  /* 0x000000200000780c */ /* 0x000fe40001704270 */
[----:B------:R-:W-:Y:S02]  /*a550*/  F2FP.BF16.F32.PACK_AB R78, RZ, R78 ;  /* 0x0000004eff4e723e */ /* 0x000fe400000010ff */
[----:B------:R-:W-:Y:S02]  /*a560*/  F2FP.BF16.F32.PACK_AB R79, RZ, R79 ;  /* 0x0000004fff4f723e */ /* 0x000fe400000010ff */
[----:B------:R-:W-:Y:S02]  /*a570*/  F2FP.BF16.F32.PACK_AB R80, RZ, R80 ;  /* 0x00000050ff50723e */ /* 0x000fe400000010ff */
[----:B------:R-:W-:Y:S02]  /*a580*/  F2FP.BF16.F32.PACK_AB R81, RZ, R81 ;  /* 0x00000051ff51723e */ /* 0x000fe400000010ff */
[----:B------:R-:W-:Y:S01]  /*a590*/  F2FP.BF16.F32.PACK_AB R82, RZ, R82 ;  /* 0x00000052ff52723e */ /* 0x000fe200000010ff */
[----:B0-----:R-:W-:Y:S01]  /*a5a0*/  @P3 IMAD.MOV.U32 R6, RZ, RZ, R14 ;  /* 0x000000ffff063224 */ /* 0x001fe200078e000e */
[----:B------:R-:W-:Y:S01]  /*a5b0*/  F2FP.BF16.F32.PACK_AB R83, RZ, R83 ;  /* 0x00000053ff53723e */ /* 0x000fe200000010ff */
[----:B------:R-:W-:Y:S01]  /*a5c0*/  @P3 IMAD.MOV.U32 R7, RZ, RZ, R15 ;  /* 0x000000ffff073224 */ /* 0x000fe200078e000f */
[----:B------:R-:W-:-:S02]  /*a5d0*/  F2FP.BF16.F32.PACK_AB R84, RZ, R84 ;  /* 0x00000054ff54723e */ /* 0x000fc400000010ff */
[----:B------:R-:W-:Y:S02]  /*a5e0*/  F2FP.BF16.F32.PACK_AB R85, RZ, R85 ;  /* 0x00000055ff55723e */ /* 0x000fe400000010ff */
[----:B------:R0:W-:Y:S01]  /*a5f0*/  @P3 STG.E.U16 desc[UR36][R6.64+0x32], R39 ;  /* 0x0000322706003986 */ /* 0x0001e2000c101524 */
[C---:B------:R-:W-:Y:S02]  /*a600*/  ISETP.GT.AND P3, PT, R0.reuse, 0x21, P2 ;  /* 0x000000210000780c */ /* 0x040fe40001764270 */
[----:B------:R-:W-:Y:S01]  /*a610*/  F2FP.BF16.F32.PACK_AB R86, RZ, R86 ;  /* 0x00000056ff56723e */ /* 0x000fe200000010ff */
[----:B------:R-:W-:Y:S01]  /*a620*/  @P4 STG.E.U16 desc[UR36][R4.64+0x40], R40 ;  /* 0x0000402804004986 */ /* 0x000fe2000c101524 */
[C---:B------:R-:W-:Y:S02]  /*a630*/  ISETP.GT.AND P4, PT, R0.reuse, 0x28, P1 ;  /* 0x000000280000780c */ /* 0x040fe40000f84270 */
[----:B------:R-:W-:Y:S01]  /*a640*/  F2FP.BF16.F32.PACK_AB R87, RZ, R87 ;  /* 0x00000057ff57723e */ /* 0x000fe200000010ff */
[----:B------:R-:W-:Y:S01]  /*a650*/  @P5 STG.E.U16 desc[UR36][R4.64+0x42], R41 ;  /* 0x0000422904005986 */ /* 0x000fe2000c101524 */
[----:B------:R-:W-:Y:S01]  /*a660*/  ISETP.GT.AND P5, PT, R0, 0x29, P1 ;  /* 0x000000290000780c */ /* 0x000fe20000fa4270 */
[----:B0-----:R-:W-:-:S02]  /*a670*/  @P0 IMAD.MOV.U32 R6, RZ, RZ, R14 ;  /* 0x000000ffff060224 */ /* 0x001fc400078e000e */
[----:B------:R-:W-:-:S05]  /*a680*/  @P0 IMAD.MOV.U32 R7, RZ, RZ, R15 ;  /* 0x000000ffff070224 */ /* 0x000fca00078e000f */
[----:B------:R0:W-:Y:S01]  /*a690*/  @P0 STG.E.U16 desc[UR36][R6.64+0x40], R42 ;  /* 0x0000402a06000986 */ /* 0x0001e2000c101524 */
[----:B------:R-:W-:Y:S01]  /*a6a0*/  ISETP.GT.AND P0, PT, R0, 0x28, P2 ;  /* 0x000000280000780c */ /* 0x000fe20001704270 */
[----:B0-----:R-:W-:Y:S02]  /*a6b0*/  @P3 IMAD.MOV.U32 R6, RZ, RZ, R14 ;  /* 0x000000ffff063224 */ /* 0x001fe400078e000e */
[----:B------:R-:W-:-:S05]  /*a6c0*/  @P3 IMAD.MOV.U32 R7, RZ, RZ, R15 ;  /* 0x000000ffff073224 */ /* 0x000fca00078e000f */
[----:B------:R0:W-:Y:S01]  /*a6d0*/  @P3 STG.E.U16 desc[UR36][R6.64+0x42], R43 ;  /* 0x0000422b06003986 */ /* 0x0001e2000c101524 */
[----:B------:R-:W-:-:S03]  /*a6e0*/  ISETP.GT.AND P3, PT, R0, 0x29, P2 ;  /* 0x000000290000780c */ /* 0x000fc60001764270 */
[----:B------:R-:W-:Y:S01]  /*a6f0*/  @P4 STG.E.U16 desc[UR36][R4.64+0x50], R44 ;  /* 0x0000502c04004986 */ /* 0x000fe2000c101524 */
[----:B------:R-:W-:-:S03]  /*a700*/  ISETP.GT.AND P4, PT, R0, 0x30, P1 ;  /* 0x000000300000780c */ /* 0x000fc60000f84270 */
[----:B------:R-:W-:Y:S01]  /*a710*/  @P5 STG.E.U16 desc[UR36][R4.64+0x52], R45 ;  /* 0x0000522d04005986 */ /* 0x000fe2000c101524 */
[----:B------:R-:W-:Y:S01]  /*a720*/  ISETP.GT.AND P5, PT, R0, 0x31, P1 ;  /* 0x000000310000780c */ /* 0x000fe20000fa4270 */
[----:B0-----:R-:W-:Y:S02]  /*a730*/  @P0 IMAD.MOV.U32 R6, RZ, RZ, R14 ;  /* 0x000000ffff060224 */ /* 0x001fe400078e000e */
[----:B------:R-:W-:-:S05]  /*a740*/  @P0 IMAD.MOV.U32 R7, RZ, RZ, R15 ;  /* 0x000000ffff070224 */ /* 0x000fca00078e000f */
[----:B------:R0:W-:Y:S01]  /*a750*/  @P0 STG.E.U16 desc[UR36][R6.64+0x50], R46 ;  /* 0x0000502e06000986 */ /* 0x0001e2000c101524 */
[----:B------:R-:W-:Y:S01]  /*a760*/  ISETP.GT.AND P0, PT, R0, 0x30, P2 ;  /* 0x000000300000780c */ /* 0x000fe20001704270 */
[----:B0-----:R-:W-:Y:S01]  /*a770*/  @P3 IMAD.MOV.U32 R6, RZ, RZ, R14 ;  /* 0x000000ffff063224 */ /* 0x001fe200078e000e */
[----:B------:R-:W-:-:S05]  /*a780*/  @P3 MOV R7, R15 ;  /* 0x0000000f00073202 */ /* 0x000fca0000000f00 */
        /* <DEDUP_REMOVED lines=97> */
[C---:B------:R-:W-:Y:S02]  /*ada0*/  ISETP.GT.AND P3, PT, R0.reuse, 0x78, P1 ;  /* 0x000000780000780c */ /* 0x040fe40000f64270 */
[C---:B------:R-:W-:Y:S01]  /*adb0*/  ISETP.GT.AND P1, PT, R0.reuse, 0x79, P1 ;  /* 0x000000790000780c */ /* 0x040fe20000f24270 */
[----:B------:R-:W-:Y:S01]  /*adc0*/  @P4 STG.E.U16 desc[UR36][R4.64+0xe0], R80 ;  /* 0x0000e05004004986 */ /* 0x000fe2000c101524 */
[----:B------:R-:W-:-:S03]  /*add0*/  ISETP.GT.AND P4, PT, R0, 0x71, P2 ;  /* 0x000000710000780c */ /* 0x000fc60001784270 */
[----:B------:R-:W-:Y:S01]  /*ade0*/  @P5 STG.E.U16 desc[UR36][R4.64+0xe2], R81 ;  /* 0x0000e25104005986 */ /* 0x000fe2000c101524 */
[C---:B------:R-:W-:Y:S02]  /*adf0*/  ISETP.GT.AND P5, PT, R0.reuse, 0x78, P2 ;  /* 0x000000780000780c */ /* 0x040fe400017a4270 */
[----:B------:R-:W-:Y:S01]  /*ae00*/  ISETP.GT.AND P2, PT, R0, 0x79, P2 ;  /* 0x000000790000780c */ /* 0x000fe20001744270 */
[----:B0-----:R-:W-:Y:S02]  /*ae10*/  @P0 IMAD.MOV.U32 R6, RZ, RZ, R14 ;  /* 0x000000ffff060224 */ /* 0x001fe400078e000e */
[----:B------:R-:W-:-:S05]  /*ae20*/  @P0 IMAD.MOV.U32 R7, RZ, RZ, R15 ;  /* 0x000000ffff070224 */ /* 0x000fca00078e000f */
[----:B------:R0:W-:Y:S02]  /*ae30*/  @P0 STG.E.U16 desc[UR36][R6.64+0xe0], R82 ;  /* 0x0000e05206000986 */ /* 0x0001e4000c101524 */
[----:B0-----:R-:W-:Y:S01]  /*ae40*/  @P4 IMAD.MOV.U32 R6, RZ, RZ, R14 ;  /* 0x000000ffff064224 */ /* 0x001fe200078e000e */
[----:B------:R-:W-:-:S05]  /*ae50*/  @P4 MOV R7, R15 ;  /* 0x0000000f00074202 */ /* 0x000fca0000000f00 */
[----:B------:R-:W-:Y:S04]  /*ae60*/  @P4 STG.E.U16 desc[UR36][R6.64+0xe2], R83 ;  /* 0x0000e25306004986 */ /* 0x000fe8000c101524 */
[----:B------:R-:W-:Y:S04]  /*ae70*/  @P3 STG.E.U16 desc[UR36][R4.64+0xf0], R84 ;  /* 0x0000f05404003986 */ /* 0x000fe8000c101524 */
[----:B------:R0:W-:Y:S02]  /*ae80*/  @P1 STG.E.U16 desc[UR36][R4.64+0xf2], R85 ;  /* 0x0000f25504001986 */ /* 0x0001e4000c101524 */
[----:B0-----:R-:W-:-:S02]  /*ae90*/  @P5 IMAD.MOV.U32 R4, RZ, RZ, R14 ;  /* 0x000000ffff045224 */ /* 0x001fc400078e000e */
[----:B------:R-:W-:-:S05]  /*aea0*/  @P5 IMAD.MOV.U32 R5, RZ, RZ, R15 ;  /* 0x000000ffff055224 */ /* 0x000fca00078e000f */
[----:B------:R0:W-:Y:S04]  /*aeb0*/  @P5 STG.E.U16 desc[UR36][R4.64+0xf0], R86 ;  /* 0x0000f05604005986 */ /* 0x0001e8000c101524 */
[----:B------:R0:W-:Y:S02]  /*aec0*/  @P2 STG.E.U16 desc[UR36][R14.64+0xf2], R87 ;  /* 0x0000f2570e002986 */ /* 0x0001e4000c101524 */
.L_x_286:
[----:B------:R-:W-:Y:S05]  /*aed0*/  BSYNC B0 ;  /* 0x0000000000007941 */ /* 0x000fea0003800000 */
.L_x_34:
[----:B------:R-:W-:Y:S01]  /*aee0*/  ULDC UR4, c[0x0][0xc] ;  /* 0x0000030000047ab9 */ /* 0x000fe20000000800 */
[----:B------:R-:W-:Y:S01]  /*aef0*/  ULDC UR5, c[0x0][0x10] ;  /* 0x0000040000057ab9 */ /* 0x000fe20000000800 */
[----:B0-----:R-:W0:Y:S01]  /*af00*/  LDC R3, c[0x0][0x14] ;  /* 0x00000500ff037b82 */ /* 0x001e220000000800 */
[----:B------:R-:W-:Y:S01]  /*af10*/  UIMAD.WIDE.U32 UR4, UR4, UR5, URZ ;  /* 0x00000005040472a5 */ /* 0x000fe2000f8e003f */
[----:B------:R-:W-:Y:S01]  /*af20*/  PRMT R0, RZ, 0x7610, R0 ;  /* 0x00007610ff007816 */ /* 0x000fe20000000000 */
[----:B-----5:R-:W-:Y:S02]  /*af30*/  IMAD.MOV.U32 R154, RZ, RZ, -0x1 ;  /* 0xffffffffff9a7424 */ /* 0x020fe400078e00ff */
[----:B------:R-:W-:Y:S02]  /*af40*/  IMAD.MOV.U32 R23, RZ, RZ, -0x1 ;  /* 0xffffffffff177424 */ /* 0x000fe400078e00ff */
[----:B0-----:R-:W-:-:S04]  /*af50*/  IMAD.WIDE.U32 R16, R3, UR4, R16 ;  /* 0x0000000403107c25 */ /* 0x001fc8000f8e0010 */
[----:B------:R-:W-:Y:S01]  /*af60*/  IMAD R3, R3, UR5, RZ ;  /* 0x0000000503037c24 */ /* 0x000fe2000f8e02ff */
[----:B------:R-:W-:Y:S02]  /*af70*/  ULDC.64 UR4, c[0x0][0x650] ;  /* 0x0001940000047ab9 */ /* 0x000fe40000000a00 */
[----:B------:R-:W-:Y:S01]  /*af80*/  ISETP.GE.U32.AND P0, PT, R16, UR4, PT ;  /* 0x0000000410007c0c */ /* 0x000fe2000bf06070 */
[----:B------:R-:W-:-:S05]  /*af90*/  IMAD.IADD R17, R17, 0x1, R3 ;  /* 0x0000000111117824 */ /* 0x000fca00078e0203 */
[----:B------:R-:W-:-:S13]  /*afa0*/  ISETP.GE.U32.AND.EX P0, PT, R17, UR5, PT, P0 ;  /* 0x0000000511007c0c */ /* 0x000fda000bf06100 */
[----:B------:R-:W-:Y:S05]  /*afb0*/  @P0 BRA `(.L_x_287) ;  /* 0x0000000400640947 */ /* 0x000fea0003800000 */
[----:B------:R-:W0:Y:S01]  /*afc0*/  S2R R12, SR_CTAID.X ;  /* 0x00000000000c7919 */ /* 0x000e220000002500 */
[----:B-12---:R-:W1:Y:S01]  /*afd0*/  LDC.64 R10, c[0x0][0x628] ;  /* 0x00018a00ff0a7b82 */ /* 0x006e620000000a00 */
[----:B------:R-:W-:Y:S01]  /*afe0*/  ULDC UR4, c[0x0][0x150] ;  /* 0x0000540000047ab9 */ /* 0x000fe20000000800 */
[----:B------:R-:W-:Y:S01]  /*aff0*/  IMAD.MOV.U32 R8, RZ, RZ, R16 ;  /* 0x000000ffff087224 */ /* 0x000fe200078e0010 */
[----:B------:R-:W2:Y:S01]  /*b000*/  S2R R24, SR_CTAID.Y ;  /* 0x0000000000187919 */ /* 0x000ea20000002600 */
[----:B------:R-:W-:-:S04]  /*b010*/  IMAD.MOV.U32 R9, RZ, RZ, R17 ;  /* 0x000000ffff097224 */ /* 0x000fc800078e0011 */
[----:B------:R-:W2:Y:S08]  /*b020*/  LDC R21, c[0x0][0x144] ;  /* 0x00005100ff157b82 */ /* 0x000eb00000000800 */
[----:B------:R-:W2:Y:S08]  /*b030*/  LDC R0, c[0x0][0x630] ;  /* 0x00018c00ff007b82 */ /* 0x000eb00000000800 */
[----:B------:R-:W2:Y:S01]  /*b040*/  LDC.64 R14, c[0x0][0x620] ;  /* 0x00018800ff0e7b82 */ /* 0x000ea20000000a00 */
[----:B-1----:R-:W-:-:S04]  /*b050*/  ISETP.NE.U32.AND P0, PT, R10, RZ, PT ;  /* 0x000000ff0a00720c */ /* 0x002fc80003f05070 */
[----:B------:R-:W-:Y:S02]  /*b060*/  ISETP.NE.AND.EX P0, PT, R11, RZ, PT, P0 ;  /* 0x000000ff0b00720c */ /* 0x000fe40003f05300 */
[----:B0-----:R-:W-:-:S05]  /*b070*/  I2FP.F32.U32 R3, R12 ;  /* 0x0000000c00037245 */ /* 0x001fca0000201000 */
[----:B------:R-:W-:-:S04]  /*b080*/  FMUL R3, R3, UR4 ;  /* 0x0000000403037c20 */ /* 0x000fc80008400000 */
[----:B------:R0:W1:Y:S02]  /*b090*/  F2I.U32.TRUNC.NTZ R20, R3 ;  /* 0x0000000300147305 */ /* 0x000064000020f000 */
[----:B------:R-:W-:Y:S05]  /*b0a0*/  @!P0 BRA `(.L_x_288) ;  /* 0x0000000000288947 */ /* 0x000fea0003800000 */
[----:B0-----:R-:W0:Y:S02]  /*b0b0*/  LDC R3, c[0x0][0x634] ;  /* 0x00018d00ff037b82 */ /* 0x001e240000000800 */
[----:B0-----:R-:W-:-:S05]  /*b0c0*/  IADD3 R3, P0, R16, R3, RZ ;  /* 0x0000000310037210 */ /* 0x001fca0007f1e0ff */
        /* <DEDUP_REMOVED lines=8> */
.L_x_288:
[----:B------:R-:W5:Y:S01]  /*b150*/  LDC.64 R30, c[0x0][0x640] ;  /* 0x00019000ff1e7b82 */ /* 0x000f620000000a00 */
[-CC-:B--2---:R-:W-:Y:S01]  /*b160*/  SHF.R.U64 R23, R8, R0.reuse, R9.reuse ;  /* 0x0000000008177219 */ /* 0x184fe20000001209 */
[----:B------:R-:W-:Y:S01]  /*b170*/  ULDC UR4, c[0x0][0x154] ;  /* 0x0000550000047ab9 */ /* 0x000fe20000000800 */
[----:B------:R-:W-:Y:S01]  /*b180*/  SHF.R.U32.HI R0, RZ, R0, R9 ;  /* 0x00000000ff007219 */ /* 0x000fe20000011609 */
[----:B------:R-:W-:Y:S01]  /*b190*/  IMAD.MOV.U32 R7, RZ, RZ, 0x1 ;  /* 0x00000001ff077424 */ /* 0x000fe200078e00ff */
[----:B0-----:R-:W-:Y:S02]  /*b1a0*/  IADD3 R3, P0, RZ, -R23, RZ ;  /* 0x80000017ff037210 */ /* 0x001fe40007f1e0ff */
[----:B-1----:R-:W-:Y:S01]  /*b1b0*/  IADD3 R20, -R20, RZ, RZ ;  /* 0x000000ff14147210 */ /* 0x002fe20007ffe1ff */
[----:B------:R-:W0:Y:S02]  /*b1c0*/  LDC R6, c[0x0][0x618] ;  /* 0x00018600ff067b82 */ /* 0x000e240000000800 */
[----:B------:R-:W-:-:S02]  /*b1d0*/  IMAD.X R5, RZ, RZ, ~R0, P0 ;  /* 0x000000ffff057224 */ /* 0x000fc400000e0e00 */
[----:B------:R-:W-:Y:S02]  /*b1e0*/  IMAD R26, R21, R20, R12 ;  /* 0x00000014151a7224 */ /* 0x000fe400078e020c */
[-C--:B------:R-:W-:Y:S02]  /*b1f0*/  IMAD R0, R5, R14.reuse, RZ ;  /* 0x0000000e05007224 */ /* 0x080fe400078e02ff */
[----:B------:R-:W1:Y:S01]  /*b200*/  LDC R8, c[0x0][0x608] ;  /* 0x00018200ff087b82 */ /* 0x000e620000000800 */
[----:B------:R-:W-:-:S04]  /*b210*/  IMAD.WIDE.U32 R4, R3, R14, R16 ;  /* 0x0000000e03047225 */ /* 0x000fc800078e0010 */
[----:B------:R-:W-:Y:S01]  /*b220*/  IMAD R3, R3, R15, R0 ;  /* 0x0000000f03037224 */ /* 0x000fe200078e0200 */
[----:B------:R-:W-:Y:S02]  /*b230*/  I2FP.F32.U32 R0, R24 ;  /* 0x0000001800007245 */ /* 0x000fe40000201000 */
[----:B------:R-:W2:Y:S01]  /*b240*/  LDC R28, c[0x0][0x658] ;  /* 0x00019600ff1c7b82 */ /* 0x000ea20000000800 */
[----:B------:R-:W-:Y:S01]  /*b250*/  IMAD.IADD R3, R5, 0x1, R3 ;  /* 0x0000000105037824 */ /* 0x000fe200078e0203 */
[----:B-----5:R-:W-:Y:S01]  /*b260*/  ISETP.NE.U32.AND P0, PT, R30, RZ, PT ;  /* 0x000000ff1e00720c */ /* 0x020fe20003f05070 */
[----:B------:R-:W-:Y:S01]  /*b270*/  FMUL R0, R0, UR4 ;  /* 0x0000000400007c20 */ /* 0x000fe20008400000 */
[----:B------:R-:W-:Y:S02]  /*b280*/  IMAD.MOV.U32 R5, RZ, RZ, -0x1 ;  /* 0xffffffffff057424 */ /* 0x000fe400078e00ff */
[----:B------:R-:W-:Y:S01]  /*b290*/  ISETP.NE.AND.EX P0, PT, R31, RZ, PT, P0 ;  /* 0x000000ff1f00720c */ /* 0x000fe20003f05300 */
[----:B------:R1:W2:Y:S01]  /*b2a0*/  F2I.U32.TRUNC.NTZ R13, R0 ;  /* 0x00000000000d7305 */ /* 0x0002a2000020f000 */
[----:B------:R-:W3:Y:S01]  /*b2b0*/  LDC R15, c[0x0][0x148] ;  /* 0x00005200ff0f7b82 */ /* 0x000ee20000000800 */
[----:B0-----:R-:W-:-:S02]  /*b2c0*/  SHF.R.U64 R12, R4, R6, R3 ;  /* 0x00000006040c7219 */ /* 0x001fc40000001203 */
[----:B------:R-:W-:-:S05]  /*b2d0*/  SHF.R.U32.HI R3, RZ, R6, R3 ;  /* 0x00000006ff037219 */ /* 0x000fca0000011603 */
[----:B------:R-:W0:Y:S01]  /*b2e0*/  LDC R20, c[0x0][0x600] ;  /* 0x00018000ff147b82 */ /* 0x000e220000000800 */
[-CC-:B-1----:R-:W-:Y:S02]  /*b2f0*/  SHF.R.U64 R10, R12, R8.reuse, R3.reuse ;  /* 0x000000080c0a7219 */ /* 0x182fe40000001203 */
[----:B------:R-:W-:-:S05]  /*b300*/  SHF.R.U32.HI R3, RZ, R8, R3 ;  /* 0x00000008ff037219 */ /* 0x000fca0000011603 */
[----:B------:R-:W1:Y:S01]  /*b310*/  LDC R21, c[0x0][0x648] ;  /* 0x00019200ff157b82 */ /* 0x000e620000000800 */
[-C--:B--2---:R-:W-:Y:S02]  /*b320*/  SHF.L.U32 R4, R5, R28.reuse, RZ ;  /* 0x0000001c05047219 */ /* 0x084fe400000006ff */
[-CC-:B------:R-:W-:Y:S02]  /*b330*/  SHF.R.U64 R14, R10, R28.reuse, R3.reuse ;  /* 0x0000001c0a0e7219 */ /* 0x180fe40000001203 */
[----:B------:R-:W-:Y:S02]  /*b340*/  SHF.R.U32.HI R5, RZ, R28, R3 ;  /* 0x0000001cff057219 */ /* 0x000fe40000011603 */
[----:B------:R-:W-:Y:S01]  /*b350*/  LOP3.LUT R153, RZ, R4, RZ, 0x33, !PT ;  /* 0x00000004ff997212 */ /* 0x000fe200078e33ff */
[----:B------:R-:W2:Y:S01]  /*b360*/  LDC R25, c[0x0][0x638] ;  /* 0x00018e00ff197b82 */ /* 0x000ea20000000800 */
[----:B------:R-:W-:Y:S01]  /*b370*/  SHF.L.U32 R28, R7, R28, RZ ;  /* 0x0000001c071c7219 */ /* 0x000fe200000006ff */
[----:B------:R-:W-:-:S06]  /*b380*/  IMAD.MOV.U32 R4, RZ, RZ, R14 ;  /* 0x000000ffff047224 */ /* 0x000fcc00078e000e */
[----:B------:R-:W0:Y:S01]  /*b390*/  LDC R27, c[0x0][0x610] ;  /* 0x00018400ff1b7b82 */ /* 0x000e220000000800 */
[----:B------:R-:W-:Y:S05]  /*b3a0*/  @!P0 BRA `(.L_x_289) ;  /* 0x0000000000288947 */ /* 0x000fea0003800000 */
[----:B------:R-:W5:Y:S02]  /*b3b0*/  LDC R3, c[0x0][0x64c] ;  /* 0x00019300ff037b82 */ /* 0x000f640000000800 */
[----:B-----5:R-:W-:-:S05]  /*b3c0*/  IADD3 R3, P0, R14, R3, RZ ;  /* 0x000000030e037210 */ /* 0x020fca0007f1e0ff */
        /* <DEDUP_REMOVED lines=8> */
.L_x_289:
[----:B------:R-:W-:Y:S01]  /*b450*/  ISETP.NE.AND P0, PT, R2, 0x1, PT ;  /* 0x000000010200780c */ /* 0x000fe20003f05270 */
[----:B------:R-:W-:Y:S01]  /*b460*/  IMAD.MOV R13, RZ, RZ, -R13 ;  /* 0x000000ffff0d7224 */ /* 0x000fe200078e0a0d */
[----:B-1----:R-:W-:Y:S01]  /*b470*/  SHF.R.U64 R0, R4, R21, R5 ;  /* 0x0000001504007219 */ /* 0x002fe20000001205 */
[----:B0-----:R-:W-:Y:S01]  /*b480*/  VIADD R5, R20, 0xffffffff ;  /* 0xffffffff14057836 */ /* 0x001fe20000000000 */
[----:B------:R-:W-:-:S03]  /*b490*/  LOP3.LUT R153, R10, R153, RZ, 0xc0, !PT ;  /* 0x000000990a997212 */ /* 0x000fc600078ec0ff */
[----:B------:R-:W-:Y:S01]  /*b4a0*/  IMAD.MOV R3, RZ, RZ, -R0 ;  /* 0x000000ffff037224 */ /* 0x000fe200078e0a00 */
[----:B------:R-:W-:Y:S01]  /*b4b0*/  LOP3.LUT R5, R12, R5, RZ, 0xc0, !PT ;  /* 0x000000050c057212 */ /* 0x000fe200078ec0ff */
[----:B------:R-:W-:Y:S02]  /*b4c0*/  IMAD R153, R28, R0, R153 ;  /* 0x000000001c997224 */ /* 0x000fe400078e0299 */
[----:B--2---:R-:W-:Y:S02]  /*b4d0*/  IMAD R0, R3, R25, R14 ;  /* 0x0000001903007224 */ /* 0x004fe400078e020e */
[----:B---3--:R-:W-:Y:S02]  /*b4e0*/  @P0 IMAD R26, R15, R13, R24 ;  /* 0x0000000d0f1a0224 */ /* 0x008fe400078e0218 */
[----:B------:R-:W-:Y:S02]  /*b4f0*/  IMAD R4, R0, R20, R5 ;  /* 0x0000001400047224 */ /* 0x000fe400078e0205 */
[----:B------:R-:W-:-:S02]  /*b500*/  IMAD R153, R153, R27, R26 ;  /* 0x0000001b99997224 */ /* 0x000fc400078e021a */
[----:B------:R-:W-:-:S03]  /*b510*/  IMAD.MOV.U32 R3, RZ, RZ, 0x1 ;  /* 0x00000001ff037424 */ /* 0x000fc600078e00ff */
[----:B------:R-:W-:Y:S02]  /*b520*/  SEL R154, R4, R153, !P0 ;  /* 0x00000099049a7207 */ /* 0x000fe40004000000 */
[----:B------:R-:W-:Y:S02]  /*b530*/  PRMT R0, R3, 0x7610, R0 ;  /* 0x0000761003007816 */ /* 0x000fe40000000000 */
[----:B------:R-:W-:-:S07]  /*b540*/  SEL R153, R153, R4, !P0 ;  /* 0x0000000499997207 */ /* 0x000fce0004000000 */
.L_x_287:
[----:B------:R-:W-:-:S13]  /*b550*/  LOP3.LUT P0, RZ, R0, 0xff, RZ, 0xc0, !PT ;  /* 0x000000ff00ff7812 */ /* 0x000fda000780c0ff */
[----:B------:R-:W-:Y:S05]  /*b560*/  @P0 BRA `(.L_x_290) ;  /* 0xffffff5c002c0947 */ /* 0x000fea000383ffff */
[----:B------:R-:W-:Y:S05]  /*b570*/  EXIT ;  /* 0x000000000000794d */ /* 0x000fea0003800000 */
.L_x_7:
[----:B0-----:R-:W-:Y:S01]  /*b580*/  ULDC.64 UR4, c[0x0][0x650] ;  /* 0x0001940000047ab9 */ /* 0x001fe20000000a00 */
[----:B------:R-:W-:Y:S01]  /*b590*/  PRMT R6, RZ, 0x7610, R6 ;  /* 0x00007610ff067816 */ /* 0x000fe20000000006 */
[----:B------:R-:W-:Y:S01]  /*b5a0*/  IMAD.MOV.U32 R20, RZ, RZ, -0x1 ;  /* 0xffffffffff147424 */ /* 0x000fe200078e00ff */
[----:B------:R-:W-:Y:S01]  /*b5b0*/  ISETP.GE.U32.AND P0, PT, R16, UR4, PT ;  /* 0x0000000410007c0c */ /* 0x000fe2000bf06070 */
[----:B------:R-:W-:Y:S01]  /*b5c0*/  IMAD.MOV.U32 R13, RZ, RZ, -0x1 ;  /* 0xffffffffff0d7424 */ /* 0x000fe200078e00ff */
[----:B------:R-:W-:Y:S02]  /*b5d0*/  MOV R11, 0xffffffff ;  /* 0xffffffff000b7802 */ /* 0x000fe40000000f00 */
        /* <DEDUP_REMOVED lines=20> */
.L_x_292:
[----:B------:R-:W0:Y:S01]  /*b720*/  LDC.64 R28, c[0x0][0x640] ;  /* 0x00019000ff1c7b82 */ /* 0x000e220000000a00 */
[-CC-:B------:R-:W-:Y:S01]  /*b730*/  SHF.R.U64 R22, R12, R6.reuse, R13.reuse ;  /* 0x000000060c167219 */ /* 0x180fe2000000120d */
[----:B------:R-:W-:Y:S01]  /*b740*/  IMAD.MOV.U32 R30, RZ, RZ, 0x1 ;  /* 0x00000001ff1e7424 */ /* 0x000fe200078e00ff */
[----:B------:R-:W-:Y:S02]  /*b750*/  SHF.R.U32.HI R6, RZ, R6, R13 ;  /* 0x00000006ff067219 */ /* 0x000fe4000001160d */
        /* <DEDUP_REMOVED lines=9> */
[----:B------:R-:W-:-:S03]  /*b7f0*/  IMAD.IADD R9, R9, 0x1, R11 ;  /* 0x0000000109097824 */ /* 0x000fc600078e020b */
[----:B------:R-:W-:-:S03]  /*b800*/  ISETP.NE.AND.EX P0, PT, R29, RZ, PT, P0 ;  /* 0x000000ff1d00720c */ /* 0x000fc60003f05300 */
[----:B------:R-:W0:Y:S01]  /*b810*/  LDC R20, c[0x0][0x600] ;  /* 0x00018000ff147b82 */ /* 0x000e220000000800 */
[-CC-:B-1----:R-:W-:Y:S01]  /*b820*/  SHF.R.U64 R14, R8, R10.reuse, R9.reuse ;  /* 0x0000000a080e7219 */ /* 0x182fe20000001209 */
[----:B------:R-:W-:Y:S01]  /*b830*/  IMAD.MOV.U32 R8, RZ, RZ, -0x1 ;  /* 0xffffffffff087424 */ /* 0x000fe200078e00ff */
[----:B------:R-:W-:-:S05]  /*b840*/  SHF.R.U32.HI R9, RZ, R10, R9 ;  /* 0x0000000aff097219 */ /* 0x000fca0000011609 */
[----:B------:R-:W1:Y:S01]  /*b850*/  LDC R24, c[0x0][0x648] ;  /* 0x00019200ff187b82 */ /* 0x000e620000000800 */
[-CC-:B--2---:R-:W-:Y:S02]  /*b860*/  SHF.R.U64 R23, R14, R12.reuse, R9.reuse ;  /* 0x0000000c0e177219 */ /* 0x184fe40000001209 */
[----:B------:R-:W-:-:S05]  /*b870*/  SHF.R.U32.HI R6, RZ, R12, R9 ;  /* 0x0000000cff067219 */ /* 0x000fca0000011609 */
[----:B------:R-:W2:Y:S01]  /*b880*/  LDC R26, c[0x0][0x638] ;  /* 0x00018e00ff1a7b82 */ /* 0x000ea20000000800 */
[-C--:B---3--:R-:W-:Y:S02]  /*b890*/  SHF.L.U32 R8, R8, R27.reuse, RZ ;  /* 0x0000001b08087219 */ /* 0x088fe400000006ff */
[-CC-:B------:R-:W-:Y:S02]  /*b8a0*/  SHF.R.U64 R25, R23, R27.reuse, R6.reuse ;  /* 0x0000001b17197219 */ /* 0x180fe40000001206 */
[----:B------:R-:W-:Y:S02]  /*b8b0*/  LOP3.LUT R32, RZ, R8, RZ, 0x33, !PT ;  /* 0x00000008ff207212 */ /* 0x000fe400078e33ff */
[----:B------:R-:W-:Y:S01]  /*b8c0*/  SHF.R.U32.HI R9, RZ, R27, R6 ;  /* 0x0000001bff097219 */ /* 0x000fe20000011606 */
[----:B------:R-:W3:Y:S01]  /*b8d0*/  LDC R31, c[0x0][0x610] ;  /* 0x00018400ff1f7b82 */ /* 0x000ee20000000800 */
[----:B------:R-:W-:Y:S01]  /*b8e0*/  MOV R8, R25 ;  /* 0x0000001900087202 */ /* 0x000fe20000000f00 */
[----:B------:R-:W-:Y:S06]  /*b8f0*/  @!P0 BRA `(.L_x_293) ;  /* 0x0000000000288947 */ /* 0x000fec0003800000 */
        /* <DEDUP_REMOVED lines=10> */
.L_x_293:
[----:B------:R-:W-:Y:S01]  /*b9a0*/  ISETP.NE.AND P0, PT, R2, 0x1, PT ;  /* 0x000000010200780c */ /* 0x000fe20003f05270 */
[----:B------:R-:W-:Y:S01]  /*b9b0*/  IMAD.MOV.U32 R13, RZ, RZ, R22 ;  /* 0x000000ffff0d7224 */ /* 0x000fe200078e0016 */
[----:B-1----:R-:W-:Y:S01]  /*b9c0*/  SHF.R.U64 R6, R8, R24, R9 ;  /* 0x0000001808067219 */ /* 0x002fe20000001209 */
[----:B0-----:R-:W-:Y:S01]  /*b9d0*/  VIADD R9, R20, 0xffffffff ;  /* 0xffffffff14097836 */ /* 0x001fe20000000000 */
[----:B------:R-:W-:Y:S02]  /*b9e0*/  SHF.L.U32 R30, R30, R27, RZ ;  /* 0x0000001b1e1e7219 */ /* 0x000fe400000006ff */
[----:B------:R-:W-:Y:S01]  /*b9f0*/  LOP3.LUT R5, R23, R32, RZ, 0xc0, !PT ;  /* 0x0000002017057212 */ /* 0x000fe200078ec0ff */
[----:B------:R-:W-:-:S04]  /*ba00*/  IMAD.MOV R8, RZ, RZ, -R6 ;  /* 0x000000ffff087224 */ /* 0x000fc800078e0a06 */
[----:B------:R-:W-:Y:S01]  /*ba10*/  IMAD R6, R30, R6, R5 ;  /* 0x000000061e067224 */ /* 0x000fe200078e0205 */
[----:B------:R-:W-:Y:S01]  /*ba20*/  LOP3.LUT R5, R14, R9, RZ, 0xc0, !PT ;  /* 0x000000090e057212 */ /* 0x000fe200078ec0ff */
[----:B------:R-:W-:Y:S02]  /*ba30*/  @P0 IMAD R3, R7, R21, R4 ;  /* 0x0000001507030224 */ /* 0x000fe400078e0204 */
[----:B--2---:R-:W-:Y:S02]  /*ba40*/  IMAD R4, R8, R26, R25 ;  /* 0x0000001a08047224 */ /* 0x004fe400078e0219 */
[----:B---3--:R-:W-:Y:S02]  /*ba50*/  IMAD R3, R6, R31, R3 ;  /* 0x0000001f06037224 */ /* 0x008fe400078e0203 */
[----:B------:R-:W-:Y:S02]  /*ba60*/  IMAD R4, R4, R20, R5 ;  /* 0x0000001404047224 */ /* 0x000fe400078e0205 */
[----:B------:R-:W-:-:S03]  /*ba70*/  IMAD.MOV.U32 R6, RZ, RZ, 0x1 ;  /* 0x00000001ff067424 */ /* 0x000fc600078e00ff */
[----:B------:R-:W-:Y:S02]  /*ba80*/  SEL R20, R4, R3, !P0 ;  /* 0x0000000304147207 */ /* 0x000fe40004000000 */
[----:B------:R-:W-:-:S07]  /*ba90*/  SEL R11, R3, R4, !P0 ;  /* 0x00000004030b7207 */ /* 0x000fce0004000000 */
.L_x_291:
[----:B------:R-:W-:-:S08]  /*baa0*/  NOP ;  /* 0x0000000000007918 */ /* 0x000fd00000000000 */
[----:B------:R-:W0:-:S00]  /*bab0*/  USETMAXREG.DEALLOC.CTAPOOL 0x28 ;  /* 0x00000028000079c8 */ /* 0x000e0000080e0500 */
[----:B0-----:R-:W-:-:S13]  /*bac0*/  ISETP.NE.AND P0, PT, R0, RZ, PT ;  /* 0x000000ff0000720c */ /* 0x001fda0003f05270 */
[----:B------:R-:W-:Y:S05]  /*bad0*/  @P0 EXIT ;  /* 0x000000000000094d */ /* 0x000fea0003800000 */
[----:B------:R-:W-:Y:S01]  /*bae0*/  LOP3.LUT P0, RZ, R6, 0xff, RZ, 0xc0, !PT ;  /* 0x000000ff06ff7812 */ /* 0x000fe2000780c0ff */
[----:B------:R-:W-:Y:S02]  /*baf0*/  IMAD.MOV.U32 R0, RZ, RZ, 0x1 ;  /* 0x00000001ff007424 */ /* 0x000fe400078e00ff */
[----:B------:R-:W-:-:S10]  /*bb00*/  IMAD.MOV.U32 R12, RZ, RZ, RZ ;  /* 0x000000ffff0c7224 */ /* 0x000fd400078e00ff */
[----:B------:R-:W-:Y:S05]  /*bb10*/  @!P0 BRA `(.L_x_294) ;  /* 0x0000000c00ac8947 */ /* 0x000fea0003800000 */
[----:B------:R-:W0:Y:S01]  /*bb20*/  LDC R0, c[0x0][0x28c] ;  /* 0x0000a300ff007b82 */ /* 0x000e220000000800 */
[----:B------:R-:W-:Y:S01]  /*bb30*/  ULDC UR5, c[0x0][0x658] ;  /* 0x0001960000057ab9 */ /* 0x000fe20000000800 */
[----:B------:R-:W-:Y:S01]  /*bb40*/  UMOV UR11, 0xffffffff ;  /* 0xffffffff000b7882 */ /* 0x000fe20000000000 */
[----:B------:R-:W-:Y:S01]  /*bb50*/  UMOV UR14, 0x1 ;  /* 0x00000001000e7882 */ /* 0x000fe20000000000 */
[----:B------:R-:W-:Y:S01]  /*bb60*/  USHF.L.U32 UR11, UR11, UR5, URZ ;  /* 0x000000050b0b7299 */ /* 0x000fe2000800063f */
[----:B------:R-:W-:Y:S01]  /*bb70*/  BSSY B0, `(.L_x_294) ;  /* 0x00000e5000007945 */ /* 0x000fe20003800000 */
[----:B------:R-:W-:Y:S01]  /*bb80*/  ULDC UR9, c[0x0][0xc] ;  /* 0x0000030000097ab9 */ /* 0x000fe20000000800 */
[----:B------:R-:W-:Y:S01]  /*bb90*/  ULDC UR12, c[0x0][0x10] ;  /* 0x00000400000c7ab9 */ /* 0x000fe20000000800 */
[----:B------:R-:W1:Y:S01]  /*bba0*/  S2UR UR8, SR_CgaCtaId ;  /* 0x00000000000879c3 */ /* 0x000e620000008800 */
[----:B------:R-:W-:Y:S01]  /*bbb0*/  ULOP3.LUT UR13, URZ, UR11, URZ, 0x33, !UPT ;  /* 0x0000000b3f0d7292 */ /* 0x000fe2000f8e333f */
[----:B------:R-:W-:Y:S01]  /*bbc0*/  IMAD.MOV.U32 R10, RZ, RZ, 0x1 ;  /* 0x00000001ff0a7424 */ /* 0x000fe200078e00ff */
[----:B------:R-:W-:Y:S01]  /*bbd0*/  LOP3.LUT R9, R19, 0x2, RZ, 0xfc, !PT ;  /* 0x0000000213097812 */ /* 0x000fe200078efcff */
[----:B------:R-:W-:Y:S01]  /*bbe0*/  IMAD.MOV.U32 R12, RZ, RZ, RZ ;  /* 0x000000ffff0c7224 */ /* 0x000fe200078e00ff */
[----:B------:R-:W-:Y:S01]  /*bbf0*/  ULDC UR4, c[0x0][0x600] ;  /* 0x0001800000047ab9 */ /* 0x000fe20000000800 */
[----:B------:R-:W-:Y:S01]  /*bc00*/  UMOV UR30, 0x5 ;  /* 0x00000005001e7882 */ /* 0x000fe20000000000 */
[----:B------:R-:W-:-:S02]  /*bc10*/  UIADD3 UR4, UR4, -0x1, URZ ;  /* 0xffffffff04047890 */ /* 0x000fc4000fffe03f */
[----:B------:R-:W-:Y:S01]  /*bc20*/  USHF.L.U32 UR5, UR14, UR5, URZ ;  /* 0x000000050e057299 */ /* 0x000fe2000800063f */
[----:B------:R-:W-:Y:S01]  /*bc30*/  ULDC.64 UR40, c[0x0][0x198] ;  /* 0x0000660000287ab9 */ /* 0x000fe20000000a00 */
[----:B0-----:R-:W-:-:S05]  /*bc40*/  VIADD R0, R0, 0x7f ;  /* 0x0000007f00007836 */ /* 0x001fca0000000000 */
[----:B------:R-:W-:Y:S01]  /*bc50*/  SHF.R.S32.HI R3, RZ, 0x1f, R0 ;  /* 0x0000001fff037819 */ /* 0x000fe20000011400 */
[----:B-1----:R-:W-:-:S03]  /*bc60*/  ULOP3.LUT UR10, UR8, 0x1, URZ, 0xc0, !UPT ;  /* 0x00000001080a7892 */ /* 0x002fc6000f8ec03f */
[----:B------:R-:W-:Y:S01]  /*bc70*/  LEA.HI R3, R3, R0, RZ, 0x7 ;  /* 0x0000000003037211 */ /* 0x000fe200078f38ff */
[----:B------:R-:W-:Y:S01]  /*bc80*/  USHF.R.U32.HI UR37, URZ, 0x1, UR8 ;  /* 0x000000013f257899 */ /* 0x000fe20008011608 */
[----:B------:R-:W-:Y:S01]  /*bc90*/  MOV R0, 0x1 ;  /* 0x0000000100007802 */ /* 0x000fe20000000f00 */
[----:B------:R-:W-:Y:S01]  /*bca0*/  USHF.L.U32 UR6, UR8, 0x6, URZ ;  /* 0x0000000608067899 */ /* 0x000fe2000800063f */
[----:B------:R-:W-:Y:S01]  /*bcb0*/  SHF.R.S32.HI R3, RZ, 0x7, R3 ;  /* 0x00000007ff037819 */ /* 0x000fe20000011403 */
[----:B------:R-:W-:Y:S02]  /*bcc0*/  USHF.L.U32 UR7, UR8, 0xc, URZ ;  /* 0x0000000c08077899 */ /* 0x000fe4000800063f */
[----:B------:R-:W-:Y:S02]  /*bcd0*/  ULOP3.LUT UR8, UR8, 0xfffffffe, URZ, 0xc0, !UPT ;  /* 0xfffffffe08087892 */ /* 0x000fe4000f8ec03f */
[----:B------:R-:W-:Y:S01]  /*bce0*/  UISETP.GT.U32.AND UP0, UPT, UR10, 0xffff, UPT ;  /* 0x0000ffff0a00788c */ /* 0x000fe2000bf04070 */
[----:B------:R-:W-:Y:S01]  /*bcf0*/  VIADD R8, R3, 0x1 ;  /* 0x0000000103087836 */ /* 0x000fe20000000000 */
[----:B------:R-:W-:-:S02]  /*bd00*/  USHF.L.U32 UR21, UR14, UR8, URZ ;  /* 0x000000080e157299 */ /* 0x000fc4000800063f */
[----:B------:R-:W-:Y:S02]  /*bd10*/  ULOP3.LUT UR11, UR8, 0x1, URZ, 0xfc, !UPT ;  /* 0x00000001080b7892 */ /* 0x000fe4000f8efc3f */
[----:B------:R-:W-:Y:S02]  /*bd20*/  UIMAD.WIDE.U32 UR8, UR9, UR12, URZ ;  /* 0x0000000c090872a5 */ /* 0x000fe4000f8e003f */
[----:B------:R-:W-:Y:S01]  /*bd30*/  USEL UR10, UR10, 0xffff, !UP0 ;  /* 0x0000ffff0a0a7887 */ /* 0x000fe2000c000000 */
[----:B------:R-:W-:Y:S01]  /*bd40*/  ULDC UR12, c[0x0][0x14] ;  /* 0x00000500000c7ab9 */ /* 0x000fe20000000800 */
[----:B------:R-:W-:Y:S02]  /*bd50*/  USHF.L.U32 UR11, UR14, UR11, URZ ;  /* 0x0000000b0e0b7299 */ /* 0x000fe4000800063f */
[----:B------:R-:W-:Y:S02]  /*bd60*/  UIMAD.WIDE.U32 UR38, UR8, UR12, URZ ;  /* 0x0000000c082672a5 */ /* 0x000fe4000f8e003f */
[----:B------:R-:W-:-:S02]  /*bd70*/  UIMAD UR29, UR9, UR12, URZ ;  /* 0x0000000c091d72a4 */ /* 0x000fc4000f8e023f */
[----:B------:R-:W-:Y:S02]  /*bd80*/  ULOP3.LUT UR10, UR10, 0xffff, URZ, 0xc0, !UPT ;  /* 0x0000ffff0a0a7892 */ /* 0x000fe4000f8ec03f */
[----:B------:R-:W-:Y:S02]  /*bd90*/  ULOP3.LUT UR6, UR6, 0x40, URZ, 0xc0, !UPT ;  /* 0x0000004006067892 */ /* 0x000fe4000f8ec03f */
[----:B------:R-:W-:Y:S02]  /*bda0*/  ULOP3.LUT UR7, UR7, 0x1000, URZ, 0xc0, !UPT ;  /* 0x0000100007077892 */ /* 0x000fe4000f8ec03f */
[----:B------:R-:W-:Y:S02]  /*bdb0*/  ULOP3.LUT UR21, UR21, UR11, URZ, 0xfc, !UPT ;  /* 0x0000000b15157292 */ /* 0x000fe4000f8efc3f */
[----:B------:R-:W-:Y:S02]  /*bdc0*/  UIADD3 UR29, UR39, UR29, URZ ;  /* 0x0000001d271d7290 */ /* 0x000fe4000fffe03f */
[----:B------:R-:W-:-:S12]  /*bdd0*/  USHF.L.U32 UR30, UR30, UR10, URZ ;  /* 0x0000000a1e1e7299 */ /* 0x000fd8000800063f */
.L_x_305:
[----:B------:R-:W-:-:S03]  /*bde0*/  UMOV UR8, 0xffffffff ;  /* 0xffffffff00087882 */ /* 0x000fc60000000000 */
[----:B------:R-:W-:Y:S05]  /*bdf0*/  BRA.DIV UR8, `(.L_x_295) ;  /* 0x0000001208007947 */ /* 0x000fea000b800000 */
[----:B------:R-:W-:-:S13]  /*be00*/  ELECT P6, URZ, PT ;  /* 0x00000000003f782f */ /* 0x000fda00038c0000 */
.L_x_317:
[----:B------:R-:W0:Y:S01]  /*be10*/  LDC R4, c[0x0][0x28c] ;  /* 0x0000a300ff047b82 */ /* 0x000e220000000800 */
[----:B------:R-:W-:Y:S01]  /*be20*/  BSSY B1, `(.L_x_296) ;  /* 0x0000048000017945 */ /* 0x000fe20003800000 */
[----:B0-----:R-:W-:-:S13]  /*be30*/  ISETP.LT.OR P6, PT, R4, 0x1, !P6 ;  /* 0x000000010400780c */ /* 0x001fda00077c1670 */
[----:B------:R-:W-:Y:S05]  /*be40*/  @P6 BRA `(.L_x_297) ;  /* 0x0000000400146947 */ /* 0x000fea0003800000 */
[----:B------:R-:W-:Y:S01]  /*be50*/  LEA R11, R11, UR37, 0x1 ;  /* 0x000000250b0b7c11 */ /* 0x000fe2000f8e08ff */
[----:B------:R-:W-:Y:S01]  /*be60*/  IMAD.MOV.U32 R21, RZ, RZ, RZ ;  /* 0x000000ffff157224 */ /* 0x000fe200078e00ff */
[----:B------:R-:W-:Y:S01]  /*be70*/  LEA R20, R20, UR6, 0x7 ;  /* 0x0000000614147c11 */ /* 0x000fe2000f8e38ff */
[----:B------:R-:W-:Y:S02]  /*be80*/  IMAD.MOV.U32 R4, RZ, RZ, R8 ;  /* 0x000000ffff047224 */ /* 0x000fe400078e0008 */
[----:B------:R-:W-:Y:S02]  /*be90*/  IMAD.MOV.U32 R5, RZ, RZ, R0 ;  /* 0x000000ffff057224 */ /* 0x000fe400078e0000 */
[----:B------:R-:W-:Y:S02]  /*bea0*/  IMAD.MOV.U32 R6, RZ, RZ, R12 ;  /* 0x000000ffff067224 */ /* 0x000fe400078e000c */
[----:B------:R-:W-:-:S07]  /*beb0*/  IMAD.SHL.U32 R15, R11, 0x80, RZ ;  /* 0x000000800b0f7824 */ /* 0x000fce00078e00ff */
.L_x_300:
[----:B------:R-:W0:Y:S01]  /*bec0*/  S2R R14, SR_CgaCtaId ;  /* 0x00000000000e7919 */ /* 0x000e220000008800 */
[----:B------:R-:W-:Y:S02]  /*bed0*/  MOV R7, 0x400 ;  /* 0x0000040000077802 */ /* 0x000fe40000000f00 */
[----:B------:R-:W-:-:S13]  /*bee0*/  LOP3.LUT P1, RZ, R18, 0x7f, RZ, 0xc0, !PT ;  /* 0x0000007f12ff7812 */ /* 0x000fda000782c0ff */
[----:B------:R-:W1:Y:S01]  /*bef0*/  @!P1 LDC R11, c[0x0][0x500] ;  /* 0x00014000ff0b9b82 */ /* 0x000e620000000800 */
[----:B0-----:R-:W-:Y:S02]  /*bf00*/  LEA R22, R14, R7, 0x18 ;  /* 0x000000070e167211 */ /* 0x001fe400078ec0ff */
[----:B------:R-:W-:-:S03]  /*bf10*/  SHF.L.U32 R7, R5, 0x1f, RZ ;  /* 0x0000001f05077819 */ /* 0x000fc600000006ff */
[----:B------:R-:W-:-:S04]  /*bf20*/  IMAD R14, R6, 0x8, R22 ;  /* 0x00000008060e7824 */ /* 0x000fc800078e0216 */
[----:B------:R-:W0:Y:S02]  /*bf30*/  SYNCS.PHASECHK.TRANS64.TRYWAIT P0, [R14+URZ+0x28], R7 ;  /* 0x000028070e0075a7 */ /* 0x000e24000800017f */
[----:B01----:R-:W-:Y:S05]  /*bf40*/  @!P0 BRA `(.L_x_298) ;  /* 0x0000000c00cc8947 */ /* 0x003fea0003800000 */
.L_x_318:
[----:B0-----:R-:W-:Y:S01]  /*bf50*/  PRMT R7, R9, 0x9910, RZ ;  /* 0x0000991009077816 */ /* 0x001fe200000000ff */
[----:B------:R0:W-:Y:S03]  /*bf60*/  @!P1 SYNCS.ARRIVE.TRANS64 RZ, [R14+URZ], R11 ;  /* 0x0000000b0eff99a7 */ /* 0x0001e6000800003f */
[----:B------:R-:W-:-:S13]  /*bf70*/  ISETP.NE.AND P0, PT, R7, 0x2, PT ;  /* 0x000000020700780c */ /* 0x000fda0003f05270 */
[----:B0-----:R-:W-:Y:S05]  /*bf80*/  @P0 BRA `(.L_x_299) ;  /* 0x0000000000040947 */ /* 0x001fea0003800000 */
[----:B------:R-:W-:Y:S01]  /*bf90*/  BPT.TRAP 0x1 ;  /* 0x000000040000795c */ /* 0x000fe20000300000 */
.L_x_299:
[----:B------:R-:W-:Y:S01]  /*bfa0*/  LEA R7, R6, UR37, 0x2 ;  /* 0x0000002506077c11 */ /* 0x000fe2000f8e10ff */
[----:B------:R-:W-:Y:S01]  /*bfb0*/  VIADD R4, R4, 0xffffffff ;  /* 0xffffffff04047836 */ /* 0x000fe20000000000 */
[----:B------:R-:W-:Y:S01]  /*bfc0*/  LEA R11, R6, UR7, 0xe ;  /* 0x00000007060b7c11 */ /* 0x000fe2000f8e70ff */
[----:B------:R-:W-:Y:S01]  /*bfd0*/  UIADD3 UR14, UP0, UR40, 0xf0, URZ ;  /* 0x000000f0280e7890 */ /* 0x000fe2000ff1e03f */
[----:B------:R-:W-:Y:S01]  /*bfe0*/  R2UR UR34, R21 ;  /* 0x00000000152272ca */ /* 0x000fe200000e0000 */
[----:B------:R-:W-:Y:S01]  /*bff0*/  IMAD.SHL.U32 R7, R7, 0x2000, RZ ;  /* 0x0000200007077824 */ /* 0x000fe200078e00ff */
[----:B------:R-:W-:Y:S01]  /*c000*/  R2UR UR33, R14 ;  /* 0x000000000e2172ca */ /* 0x000fe200000e0000 */
[--C-:B------:R-:W-:Y:S01]  /*c010*/  IMAD R11, R11, 0x2, R22.reuse ;  /* 0x000000020b0b7824 */ /* 0x100fe200078e0216 */
[----:B------:R-:W-:Y:S01]  /*c020*/  R2UR UR36, R13 ;  /* 0x000000000d2472ca */ /* 0x000fe200000e0000 */
[----:B------:R-:W-:Y:S01]  /*c030*/  IMAD R7, R7, 0x2, R22 ;  /* 0x0000000207077824 */ /* 0x000fe200078e0216 */
[----:B------:R-:W-:Y:S01]  /*c040*/  R2UR UR35, R15 ;  /* 0x000000000f2372ca */ /* 0x000fe200000e0000 */
[----:B------:R-:W-:Y:S01]  /*c050*/  UIADD3 UR42, UP1, UR40, 0x1f0, URZ ;  /* 0x000001f0282a7890 */ /* 0x000fe2000ff3e03f */
[----:B------:R-:W-:Y:S01]  /*c060*/  R2UR UR8, R11 ;  /* 0x000000000b0872ca */ /* 0x000fe200000e0000 */
[----:B------:R-:W-:Y:S01]  /*c070*/  UIADD3.X UR15, URZ, UR41, URZ, UP0, !UPT ;  /* 0x000000293f0f7290 */ /* 0x000fe200087fe43f */
[----:B------:R-:W-:Y:S01]  /*c080*/  R2UR UR24, R7 ;  /* 0x00000000071872ca */ /* 0x000fe200000e0000 */
[----:B------:R-:W-:Y:S01]  /*c090*/  UPRMT UR31, URZ, 0x5410, UR30 ;  /* 0x000054103f1f7896 */ /* 0x000fe2000800001e */
[----:B------:R-:W-:Y:S01]  /*c0a0*/  R2UR UR19, R20 ;  /* 0x00000000141372ca */ /* 0x000fe200000e0000 */
[----:B------:R-:W-:Y:S01]  /*c0b0*/  UIADD3 UR26, UR34, 0x40, URZ ;  /* 0x00000040221a7890 */ /* 0x000fe2000fffe03f */
[----:B------:R-:W-:Y:S01]  /*c0c0*/  ISETP.GT.AND P1, PT, R4, 0x1, PT ;  /* 0x000000010400780c */ /* 0x000fe20003f24270 */
[----:B------:R-:W-:Y:S01]  /*c0d0*/  UIADD3.X UR43, URZ, UR41, URZ, UP1, !UPT ;  /* 0x000000293f2b7290 */ /* 0x000fe20008ffe43f */
[----:B------:R-:W-:Y:S01]  /*c0e0*/  IADD3 R6, R6, 0x1, RZ ;  /* 0x0000000106067810 */ /* 0x000fe20007ffe0ff */
[----:B------:R-:W-:Y:S01]  /*c0f0*/  UPRMT UR44, URZ, 0x5410, UR21 ;  /* 0x000054103f2c7896 */ /* 0x000fe20008000015 */
[----:B------:R-:W-:Y:S01]  /*c100*/  VIADD R21, R21, 0x80 ;  /* 0x0000008015157836 */ /* 0x000fe20000000000 */
[----:B------:R-:W-:Y:S01]  /*c110*/  UMOV UR22, 0x0 ;  /* 0x0000000000167882 */ /* 0x000fe20000000000 */
[----:B------:R-:W-:Y:S01]  /*c120*/  UMOV UR23, 0x10000000 ;  /* 0x1000000000177882 */ /* 0x000fe20000000000 */
[----:B------:R-:W-:Y:S01]  /*c130*/  UIADD3 UR16, UR8, 0x50100, URZ ;  /* 0x0005010008107890 */ /* 0x000fe2000fffe03f */
[----:B------:R-:W-:Y:S01]  /*c140*/  ISETP.NE.AND P0, PT, R6, 0x5, PT ;  /* 0x000000050600780c */ /* 0x000fe20003f05270 */
[----:B------:R-:W-:-:S02]  /*c150*/  UIADD3 UR32, UR24, 0x100, URZ ;  /* 0x0000010018207890 */ /* 0x000fc4000fffe03f */
[----:B------:R-:W-:Y:S01]  /*c160*/  UIADD3 UR24, UR24, 0x8100, URZ ;  /* 0x0000810018187890 */ /* 0x000fe2000fffe03f */
[----:B------:R-:W-:Y:S01]  /*c170*/  SEL R14, RZ, 0x1, P0 ;  /* 0x00000001ff0e7807 */ /* 0x000fe20000000000 */
[----:B------:R-:W-:Y:S01]  /*c180*/  UIADD3 UR8, UR8, 0x54100, URZ ;  /* 0x0005410008087890 */ /* 0x000fe2000fffe03f */
[----:B------:R-:W-:Y:S01]  /*c190*/  SEL R6, R6, RZ, P0 ;  /* 0x000000ff06067207 */ /* 0x000fe20000000000 */
[----:B------:R-:W-:Y:S01]  /*c1a0*/  UMOV UR25, UR33 ;  /* 0x0000002100197c82 */ /* 0x000fe20008000000 */
[----:B------:R-:W-:Y:S01]  /*c1b0*/  UMOV UR28, UR36 ;  /* 0x00000024001c7c82 */ /* 0x000fe20008000000 */
[----:B------:R-:W-:Y:S01]  /*c1c0*/  UMOV UR27, UR35 ;  /* 0x00000023001b7c82 */ /* 0x000fe20008000000 */
[----:B------:R-:W-:Y:S01]  /*c1d0*/  UMOV UR17, UR33 ;  /* 0x0000002100117c82 */ /* 0x000fe20008000000 */
[----:B------:R-:W-:Y:S01]  /*c1e0*/  UMOV UR18, UR34 ;  /* 0x0000002200127c82 */ /* 0x000fe20008000000 */
[----:B------:R-:W-:Y:S01]  /*c1f0*/  UMOV UR20, UR36 ;  /* 0x0000002400147c82 */ /* 0x000fe20008000000 */
[----:B------:R0:W-:Y:S01]  /*c200*/  UTMALDG.3D.MULTICAST [UR32], [UR14], UR31, desc[UR22] ;  /* 0x000016200e0073b4 */ /* 0x0001e2000801181f */
[----:B------:R-:W-:Y:S01]  /*c210*/  UMOV UR9, UR33 ;  /* 0x0000002100097c82 */ /* 0x000fe20008000000 */
[----:B------:R-:W-:Y:S01]  /*c220*/  UMOV UR11, UR19 ;  /* 0x00000013000b7c82 */ /* 0x000fe20008000000 */
[----:B------:R-:W-:Y:S01]  /*c230*/  UMOV UR12, UR36 ;  /* 0x00000024000c7c82 */ /* 0x000fe20008000000 */
[----:B------:R-:W-:Y:S01]  /*c240*/  UMOV UR10, UR26 ;  /* 0x0000001a000a7c82 */ /* 0x000fe20008000000 */
[----:B------:R-:W-:Y:S01]  /*c250*/  LOP3.LUT R5, R5, R14, RZ, 0x3c, !PT ;  /* 0x0000000e05057212 */ /* 0x000fe200078e3cff */
[----:B------:R0:W-:Y:S01]  /*c260*/  UTMALDG.3D.MULTICAST [UR24], [UR14], UR31, desc[UR22] ;  /* 0x000016180e0073b4 */ /* 0x0001e2000801181f */
[----:B------:R0:W-:Y:S01]  /*c270*/  UTMALDG.3D.MULTICAST [UR16], [UR42], UR44, desc[UR22] ;  /* 0x000016102a0073b4 */ /* 0x0001e2000801182c */
[----:B------:R0:W-:Y:S02]  /*c280*/  UTMALDG.3D.MULTICAST [UR8], [UR42], UR44, desc[UR22] ;  /* 0x000016082a0073b4 */ /* 0x0001e4000801182c */
[----:B0-----:R-:W-:Y:S05]  /*c290*/  @P1 BRA `(.L_x_300) ;  /* 0xfffffffc00081947 */ /* 0x001fea000383ffff */
.L_x_297:
[----:B------:R-:W-:Y:S05]  /*c2a0*/  BSYNC B1 ;  /* 0x0000000000017941 */ /* 0x000fea0003800000 */
.L_x_296:
[----:B------:R-:W-:Y:S01]  /*c2b0*/  LOP3.LUT P1, RZ, R10, 0xff, RZ, 0xc0, !PT ;  /* 0x000000ff0aff7812 */ /* 0x000fe2000782c0ff */
[C---:B------:R-:W-:Y:S01]  /*c2c0*/  IMAD.IADD R12, R3.reuse, 0x1, R12 ;  /* 0x00000001030c7824 */ /* 0x040fe200078e020c */
[----:B------:R-:W-:Y:S01]  /*c2d0*/  ULDC.64 UR8, c[0x0][0x650] ;  /* 0x0001940000087ab9 */ /* 0x000fe20000000a00 */
[C---:B------:R-:W-:Y:S01]  /*c2e0*/  ISETP.GE.U32.AND P2, PT, R3.reuse, 0x5, PT ;  /* 0x000000050300780c */ /* 0x040fe20003f46070 */
[----:B------:R-:W-:Y:S01]  /*c2f0*/  BSSY B1, `(.L_x_301) ;  /* 0x000006a000017945 */ /* 0x000fe20003800000 */
[----:B------:R-:W-:Y:S01]  /*c300*/  IMAD.MOV.U32 R11, RZ, RZ, -0x1 ;  /* 0xffffffffff0b7424 */ /* 0x000fe200078e00ff */
[----:B------:R-:W-:Y:S01]  /*c310*/  ISETP.GT.U32.AND P0, PT, R12, 0x4, PT ;  /* 0x000000040c00780c */ /* 0x000fe20003f04070 */
[----:B------:R-:W-:Y:S01]  /*c320*/  IMAD.MOV.U32 R20, RZ, RZ, -0x1 ;  /* 0xffffffffff147424 */ /* 0x000fe200078e00ff */
[----:B------:R-:W-:Y:S01]  /*c330*/  PRMT R10, RZ, 0x7610, R10 ;  /* 0x00007610ff0a7816 */ /* 0x000fe2000000000a */
[----:B------:R-:W-:Y:S01]  /*c340*/  IMAD.MOV.U32 R13, RZ, RZ, -0x1 ;  /* 0xffffffffff0d7424 */ /* 0x000fe200078e00ff */
[----:B------:R-:W-:-:S03]  /*c350*/  ISETP.LT.U32.AND P0, PT, R3, 0x5, P0 ;  /* 0x000000050300780c */ /* 0x000fc60000701070 */
[----:B------:R-:W0:Y:S01]  /*c360*/  @P1 S2R R5, SR_CgaCtaId ;  /* 0x0000000000051919 */ /* 0x000e220000008800 */
[----:B------:R-:W-:-:S04]  /*c370*/  @P1 MOV R4, 0x400 ;  /* 0x0000040000041802 */ /* 0x000fc80000000f00 */
[----:B0-----:R-:W-:Y:S01]  /*c380*/  @P1 LEA R6, R5, R4, 0x18 ;  /* 0x0000000405061211 */ /* 0x001fe200078ec0ff */
[----:B------:R-:W-:-:S03]  /*c390*/  IMAD.WIDE.U32 R4, R12, -0x33333333, RZ ;  /* 0xcccccccd0c047825 */ /* 0x000fc600078e00ff */
[----:B------:R0:W-:Y:S01]  /*c3a0*/  @P1 SYNCS.ARRIVE.TRANS64.A1T0 RZ, [R6+URZ+0x68], RZ ;  /* 0x000068ff06ff19a7 */ /* 0x0001e2000810003f */
[----:B------:R-:W-:Y:S02]  /*c3b0*/  IADD3 R16, P1, R16, UR38, RZ ;  /* 0x0000002610107c10 */ /* 0x000fe4000ff3e0ff */
[----:B------:R-:W-:Y:S02]  /*c3c0*/  SHF.R.U32.HI R7, RZ, 0x2, R5 ;  /* 0x00000002ff077819 */ /* 0x000fe40000011605 */
[----:B------:R-:W-:Y:S02]  /*c3d0*/  SEL R5, RZ, 0x1, !P0 ;  /* 0x00000001ff057807 */ /* 0x000fe40004000000 */
[----:B------:R-:W-:Y:S01]  /*c3e0*/  IADD3.X R17, R17, UR29, RZ, P1, !PT ;  /* 0x0000001d11117c10 */ /* 0x000fe20008ffe4ff */
[----:B------:R-:W-:Y:S01]  /*c3f0*/  IMAD R12, R7, -0x5, R12 ;  /* 0xfffffffb070c7824 */ /* 0x000fe200078e020c */
[----:B------:R-:W-:Y:S02]  /*c400*/  ISETP.GE.U32.AND P0, PT, R16, UR8, PT ;  /* 0x0000000810007c0c */ /* 0x000fe4000bf06070 */
[----:B------:R-:W-:-:S02]  /*c410*/  LOP3.LUT R0, R0, R5, RZ, 0x3c, !PT ;  /* 0x0000000500007212 */ /* 0x000fc400078e3cff */
[----:B------:R-:W-:Y:S02]  /*c420*/  ISETP.GE.U32.AND.EX P0, PT, R17, UR9, PT, P0 ;  /* 0x0000000911007c0c */ /* 0x000fe4000bf06100 */
[----:B------:R-:W-:Y:S02]  /*c430*/  @P2 LOP3.LUT R0, R0, 0x1, R7, 0x78, !PT ;  /* 0x0000000100002812 */ /* 0x000fe400078e7807 */
[----:B------:R-:W-:-:S09]  /*c440*/  PRMT R4, RZ, 0x7610, R4 ;  /* 0x00007610ff047816 */ /* 0x000fd20000000004 */
[----:B0-----:R-:W-:Y:S05]  /*c450*/  @P0 BRA `(.L_x_302) ;  /* 0x00000004004c0947 */ /* 0x001fea0003800000 */
[----:B------:R-:W0:Y:S01]  /*c460*/  S2R R14, SR_CTAID.X ;  /* 0x00000000000e7919 */ /* 0x000e220000002500 */
[----:B------:R-:W-:Y:S01]  /*c470*/  ULDC.64 UR8, c[0x0][0x628] ;  /* 0x00018a0000087ab9 */ /* 0x000fe20000000a00 */
[----:B------:R-:W1:Y:S01]  /*c480*/  LDC R15, c[0x0][0x144] ;  /* 0x00005100ff0f7b82 */ /* 0x000e620000000800 */
[----:B------:R-:W-:Y:S01]  /*c490*/  ISETP.NE.U32.AND P0, PT, RZ, UR8, PT ;  /* 0x00000008ff007c0c */ /* 0x000fe2000bf05070 */
[----:B------:R-:W2:Y:S01]  /*c4a0*/  S2R R11, SR_CTAID.Y ;  /* 0x00000000000b7919 */ /* 0x000ea20000002600 */
[----:B------:R-:W-:Y:S01]  /*c4b0*/  ULDC UR10, c[0x0][0x150] ;  /* 0x00005400000a7ab9 */ /* 0x000fe20000000800 */
[----:B------:R-:W-:Y:S01]  /*c4c0*/  ULDC UR11, c[0x0][0x630] ;  /* 0x00018c00000b7ab9 */ /* 0x000fe20000000800 */
[----:B------:R-:W-:Y:S01]  /*c4d0*/  ISETP.NE.AND.EX P0, PT, RZ, UR9, PT, P0 ;  /* 0x00000009ff007c0c */ /* 0x000fe2000bf05300 */
[----:B------:R-:W-:Y:S01]  /*c4e0*/  IMAD.MOV.U32 R4, RZ, RZ, R16 ;  /* 0x000000ffff047224 */ /* 0x000fe200078e0010 */
[----:B0-----:R-:W-:-:S05]  /*c4f0*/  I2FP.F32.U32 R5, R14 ;  /* 0x0000000e00057245 */ /* 0x001fca0000201000 */
[----:B------:R-:W-:Y:S01]  /*c500*/  FMUL R20, R5, UR10 ;  /* 0x0000000a05147c20 */ /* 0x000fe20008400000 */
[----:B------:R-:W-:-:S05]  /*c510*/  IMAD.MOV.U32 R5, RZ, RZ, R17 ;  /* 0x000000ffff057224 */ /* 0x000fca00078e0011 */
[----:B--2---:R-:W-:Y:S05]  /*c520*/  @!P0 BRA `(.L_x_303) ;  /* 0x0000000000288947 */ /* 0x004fea0003800000 */
[----:B------:R-:W-:Y:S02]  /*c530*/  ULDC UR10, c[0x0][0x634] ;  /* 0x00018d00000a7ab9 */ /* 0x000fe40000000800 */
[----:B------:R-:W-:-:S05]  /*c540*/  IADD3 R5, P0, R16, UR10, RZ ;  /* 0x0000000a10057c10 */ /* 0x000fca000ff1e0ff */
[----:B------:R-:W-:-:S04]  /*c550*/  IMAD.X R13, RZ, RZ, R17, P0 ;  /* 0x000000ffff0d7224 */ /* 0x000fc800000e0611 */
[----:B------:R-:W-:-:S04]  /*c560*/  IMAD.WIDE.U32 R6, R13, UR8, RZ ;  /* 0x000000080d067c25 */ /* 0x000fc8000f8e00ff */
[----:B------:R-:W-:-:S04]  /*c570*/  IMAD.WIDE.U32 R6, P0, R5, UR9, R6 ;  /* 0x0000000905067c25 */ /* 0x000fc8000f800006 */
[----:B------:R-:W-:-:S04]  /*c580*/  IMAD.WIDE.U32 R4, R5, UR8, RZ ;  /* 0x0000000805047c25 */ /* 0x000fc8000f8e00ff */
[----:B------:R-:W-:Y:S01]  /*c590*/  IMAD.MOV.U32 R4, RZ, RZ, R7 ;  /* 0x000000ffff047224 */ /* 0x000fe200078e0007 */
[----:B------:R-:W-:Y:S01]  /*c5a0*/  IADD3 RZ, P1, R5, R6, RZ ;  /* 0x0000000605ff7210 */ /* 0x000fe20007f3e0ff */
[----:B------:R-:W-:-:S04]  /*c5b0*/  IMAD.X R5, RZ, RZ, RZ, P0 ;  /* 0x000000ffff057224 */ /* 0x000fc800000e06ff */
[----:B------:R-:W-:-:S08]  /*c5c0*/  IMAD.WIDE.U32.X R4, R13, UR9, R4, P1 ;  /* 0x000000090d047c25 */ /* 0x000fd000088e0404 */
.L_x_303:
[--C-:B------:R-:W-:Y:S01]  /*c5d0*/  SHF.R.U64 R13, R4, UR11, R5.reuse ;  /* 0x0000000b040d7c19 */ /* 0x100fe20008001205 */
[----:B------:R-:W0:Y:S01]  /*c5e0*/  F2I.U32.TRUNC.NTZ R20, R20 ;  /* 0x0000001400147305 */ /* 0x000e22000020f000 */
[----:B------:R-:W-:Y:S01]  /*c5f0*/  SHF.R.U32.HI R4, RZ, UR11, R5 ;  /* 0x0000000bff047c19 */ /* 0x000fe20008011605 */
[----:B------:R-:W-:Y:S01]  /*c600*/  ULDC.64 UR8, c[0x0][0x620] ;  /* 0x0001880000087ab9 */ /* 0x000fe20000000a00 */
[----:B------:R-:W-:Y:S01]  /*c610*/  IADD3 R7, P0, RZ, -R13, RZ ;  /* 0x8000000dff077210 */ /* 0x000fe20007f1e0ff */
[----:B------:R-:W-:Y:S01]  /*c620*/  ULDC.64 UR10, c[0x0][0x640] ;  /* 0x00019000000a7ab9 */ /* 0x000fe20000000a00 */
[----:B------:R-:W2:Y:S02]  /*c630*/  LDC R22, c[0x0][0x148] ;  /* 0x00005200ff167b82 */ /* 0x000ea40000000800 */
[----:B------:R-:W-:Y:S02]  /*c640*/  IADD3.X R4, RZ, ~R4, RZ, P0, !PT ;  /* 0x80000004ff047210 */ /* 0x000fe400007fe4ff */
[----:B------:R-:W-:-:S03]  /*c650*/  ISETP.NE.U32.AND P0, PT, RZ, UR10, PT ;  /* 0x0000000aff007c0c */ /* 0x000fc6000bf05070 */
[----:B------:R-:W-:Y:S01]  /*c660*/  IMAD R6, R4, UR8, RZ ;  /* 0x0000000804067c24 */ /* 0x000fe2000f8e02ff */
[----:B------:R-:W-:Y:S01]  /*c670*/  ISETP.NE.AND.EX P0, PT, RZ, UR11, PT, P0 ;  /* 0x0000000bff007c0c */ /* 0x000fe2000bf05300 */
[----:B------:R-:W-:Y:S01]  /*c680*/  IMAD.WIDE.U32 R4, R7, UR8, R16 ;  /* 0x0000000807047c25 */ /* 0x000fe2000f8e0010 */
[----:B------:R-:W-:-:S03]  /*c690*/  ULDC UR8, c[0x0][0x618] ;  /* 0x0001860000087ab9 */ /* 0x000fc60000000800 */
[----:B------:R-:W-:Y:S01]  /*c6a0*/  IMAD R7, R7, UR9, R6 ;  /* 0x0000000907077c24 */ /* 0x000fe2000f8e0206 */
[----:B------:R-:W-:Y:S01]  /*c6b0*/  ULDC UR9, c[0x0][0x154] ;  /* 0x0000550000097ab9 */ /* 0x000fe20000000800 */
[----:B0-----:R-:W-:Y:S02]  /*c6c0*/  IMAD.MOV R6, RZ, RZ, -R20 ;  /* 0x000000ffff067224 */ /* 0x001fe400078e0a14 */
[----:B------:R-:W-:Y:S02]  /*c6d0*/  IMAD.IADD R5, R5, 0x1, R7 ;  /* 0x0000000105057824 */ /* 0x000fe400078e0207 */
[----:B-1----:R-:W-:Y:S01]  /*c6e0*/  IMAD R14, R15, R6, R14 ;  /* 0x000000060f0e7224 */ /* 0x002fe200078e020e */
[----:B------:R-:W-:Y:S02]  /*c6f0*/  I2FP.F32.U32 R6, R11 ;  /* 0x0000000b00067245 */ /* 0x000fe40000201000 */
[--C-:B------:R-:W-:Y:S02]  /*c700*/  SHF.R.U64 R15, R4, UR8, R5.reuse ;  /* 0x00000008040f7c19 */ /* 0x100fe40008001205 */
[----:B------:R-:W-:Y:S01]  /*c710*/  SHF.R.U32.HI R4, RZ, UR8, R5 ;  /* 0x00000008ff047c19 */ /* 0x000fe20008011605 */
[----:B------:R-:W-:Y:S01]  /*c720*/  FMUL R6, R6, UR9 ;  /* 0x0000000906067c20 */ /* 0x000fe20008400000 */
[----:B------:R-:W-:-:S02]  /*c730*/  ULDC UR8, c[0x0][0x608] ;  /* 0x0001820000087ab9 */ /* 0x000fc40000000800 */
[--C-:B------:R-:W-:Y:S01]  /*c740*/  SHF.R.U64 R21, R15, UR8, R4.reuse ;  /* 0x000000080f157c19 */ /* 0x100fe20008001204 */
[----:B------:R0:W1:Y:S01]  /*c750*/  F2I.U32.TRUNC.NTZ R24, R6 ;  /* 0x0000000600187305 */ /* 0x000062000020f000 */
[----:B------:R-:W-:Y:S01]  /*c760*/  SHF.R.U32.HI R4, RZ, UR8, R4 ;  /* 0x00000008ff047c19 */ /* 0x000fe20008011604 */
[----:B------:R-:W-:-:S03]  /*c770*/  ULDC UR8, c[0x0][0x658] ;  /* 0x0001960000087ab9 */ /* 0x000fc60000000800 */
[--C-:B------:R-:W-:Y:S02]  /*c780*/  SHF.R.U64 R20, R21, UR8, R4.reuse ;  /* 0x0000000815147c19 */ /* 0x100fe40008001204 */
[----:B------:R-:W-:-:S03]  /*c790*/  SHF.R.U32.HI R23, RZ, UR8, R4 ;  /* 0x00000008ff177c19 */ /* 0x000fc60008011604 */
[----:B------:R-:W-:Y:S02]  /*c7a0*/  IMAD.MOV.U32 R4, RZ, RZ, R20 ;  /* 0x000000ffff047224 */ /* 0x000fe400078e0014 */
[----:B------:R-:W-:Y:S01]  /*c7b0*/  IMAD.MOV.U32 R5, RZ, RZ, R23 ;  /* 0x000000ffff057224 */ /* 0x000fe200078e0017 */
[----:B0-----:R-:W-:Y:S06]  /*c7c0*/  @!P0 BRA `(.L_x_304) ;  /* 0x0000000000288947 */ /* 0x001fec0003800000 */
        /* <DEDUP_REMOVED lines=10> */
.L_x_304:
[----:B------:R-:W-:Y:S01]  /*c870*/  ISETP.NE.AND P0, PT, R2, 0x1, PT ;  /* 0x000000010200780c */ /* 0x000fe20003f05270 */
[----:B------:R-:W-:Y:S01]  /*c880*/  ULDC UR8, c[0x0][0x648] ;  /* 0x0001920000087ab9 */ /* 0x000fe20000000800 */
[----:B-1----:R-:W-:Y:S01]  /*c890*/  IMAD.MOV R24, RZ, RZ, -R24 ;  /* 0x000000ffff187224 */ /* 0x002fe200078e0a18 */
[----:B------:R-:W-:Y:S01]  /*c8a0*/  SHF.R.U64 R4, R4, UR8, R5 ;  /* 0x0000000804047c19 */ /* 0x000fe20008001205 */
[----:B------:R-:W-:Y:S01]  /*c8b0*/  ULDC UR8, c[0x0][0x638] ;  /* 0x00018e0000087ab9 */ /* 0x000fe20000000800 */
[----:B------:R-:W-:Y:S01]  /*c8c0*/  LOP3.LUT R21, R21, UR13, RZ, 0xc0, !PT ;  /* 0x0000000d15157c12 */ /* 0x000fe2000f8ec0ff */
[----:B------:R-:W-:Y:S02]  /*c8d0*/  ULDC UR9, c[0x0][0x610] ;  /* 0x0001840000097ab9 */ /* 0x000fe40000000800 */
[----:B------:R-:W-:Y:S02]  /*c8e0*/  IMAD.MOV R5, RZ, RZ, -R4 ;  /* 0x000000ffff057224 */ /* 0x000fe400078e0a04 */
[----:B------:R-:W-:-:S02]  /*c8f0*/  IMAD R21, R4, UR5, R21 ;  /* 0x0000000504157c24 */ /* 0x000fc4000f8e0215 */
[----:B------:R-:W-:Y:S01]  /*c900*/  IMAD R20, R5, UR8, R20 ;  /* 0x0000000805147c24 */ /* 0x000fe2000f8e0214 */
[----:B------:R-:W-:Y:S01]  /*c910*/  ULDC UR8, c[0x0][0x600] ;  /* 0x0001800000087ab9 */ /* 0x000fe20000000800 */
[----:B--2---:R-:W-:Y:S01]  /*c920*/  @P0 IMAD R14, R22, R24, R11 ;  /* 0x00000018160e0224 */ /* 0x004fe200078e020b */
[----:B------:R-:W-:Y:S01]  /*c930*/  LOP3.LUT R11, R15, UR4, RZ, 0xc0, !PT ;  /* 0x000000040f0b7c12 */ /* 0x000fe2000f8ec0ff */
[----:B------:R-:W-:Y:S02]  /*c940*/  IMAD.MOV.U32 R4, RZ, RZ, 0x1 ;  /* 0x00000001ff047424 */ /* 0x000fe400078e00ff */
[----:B------:R-:W-:Y:S02]  /*c950*/  IMAD R14, R21, UR9, R14 ;  /* 0x00000009150e7c24 */ /* 0x000fe4000f8e020e */
[----:B------:R-:W-:-:S05]  /*c960*/  IMAD R11, R20, UR8, R11 ;  /* 0x00000008140b7c24 */ /* 0x000fca000f8e020b */
[----:B------:R-:W-:Y:S02]  /*c970*/  SEL R20, R11, R14, !P0 ;  /* 0x0000000e0b147207 */ /* 0x000fe40004000000 */
[----:B------:R-:W-:-:S07]  /*c980*/  SEL R11, R14, R11, !P0 ;  /* 0x0000000b0e0b7207 */ /* 0x000fce0004000000 */
.L_x_302:
[----:B------:R-:W-:Y:S05]  /*c990*/  BSYNC B1 ;  /* 0x0000000000017941 */ /* 0x000fea0003800000 */
.L_x_301:
[----:B------:R-:W-:-:S13]  /*c9a0*/  LOP3.LUT P0, RZ, R4, 0xff, RZ, 0xc0, !PT ;  /* 0x000000ff04ff7812 */ /* 0x000fda000780c0ff */
[----:B------:R-:W-:Y:S05]  /*c9b0*/  @P0 BRA `(.L_x_305) ;  /* 0xfffffff400080947 */ /* 0x000fea000383ffff */
[----:B------:R-:W-:Y:S05]  /*c9c0*/  BSYNC B0 ;  /* 0x0000000000007941 */ /* 0x000fea0003800000 */
.L_x_294:
[----:B------:R-:W-:-:S03]  /*c9d0*/  UMOV UR8, 0xffffffff ;  /* 0xffffffff00087882 */ /* 0x000fc60000000000 */
[----:B------:R-:W-:Y:S05]  /*c9e0*/  BRA.DIV UR8, `(.L_x_306) ;  /* 0x0000000608387947 */ /* 0x000fea000b800000 */
[----:B------:R-:W-:-:S13]  /*c9f0*/  ELECT P6, URZ, PT ;  /* 0x00000000003f782f */ /* 0x000fda00038c0000 */
.L_x_321:
[----:B------:R-:W-:Y:S04]  /*ca00*/  BSSY B0, `(.L_x_307) ;  /* 0x0000034000007945 */ /* 0x000fe80003800000 */
[----:B------:R-:W-:Y:S05]  /*ca10*/  @!P6 BRA `(.L_x_308) ;  /* 0x0000000000c8e947 */ /* 0x000fea0003800000 */
[----:B------:R-:W-:-:S04]  /*ca20*/  LOP3.LUT R19, R19, 0x2, RZ, 0xfc, !PT ;  /* 0x0000000213137812 */ /* 0x000fc800078efcff */
[----:B------:R-:W-:-:S13]  /*ca30*/  ISETP.NE.AND P0, PT, R19, 0x3, PT ;  /* 0x000000031300780c */ /* 0x000fda0003f05270 */
[----:B------:R-:W-:Y:S05]  /*ca40*/  @!P0 BRA `(.L_x_309) ;  /* 0x0000000000048947 */ /* 0x000fea0003800000 */
[----:B------:R-:W-:Y:S01]  /*ca50*/  BPT.TRAP 0x1 ;  /* 0x000000040000795c */ /* 0x000fe20000300000 */
.L_x_309:
[----:B------:R-:W0:Y:S01]  /*ca60*/  S2R R3, SR_CgaCtaId ;  /* 0x0000000000037919 */ /* 0x000e220000008800 */
[----:B------:R-:W-:-:S04]  /*ca70*/  MOV R2, 0x400 ;  /* 0x0000040000027802 */ /* 0x000fc80000000f00 */
[----:B0-----:R-:W-:Y:S02]  /*ca80*/  LEA R3, R3, R2, 0x18 ;  /* 0x0000000203037211 */ /* 0x001fe400078ec0ff */
[----:B------:R-:W-:-:S03]  /*ca90*/  SHF.L.U32 R2, R0, 0x1f, RZ ;  /* 0x0000001f00027819 */ /* 0x000fc600000006ff */
[----:B------:R-:W-:-:S05]  /*caa0*/  VIADD R3, R3, 0x28 ;  /* 0x0000002803037836 */ /* 0x000fca0000000000 */
[C---:B------:R-:W-:Y:S01]  /*cab0*/  LEA R7, R12.reuse, R3, 0x3 ;  /* 0x000000030c077211 */ /* 0x040fe200078e18ff */
[----:B------:R-:W-:-:S03]  /*cac0*/  VIADD R12, R12, 0x1 ;  /* 0x000000010c0c7836 */ /* 0x000fc60000000000 */
[----:B------:R-:W0:Y:S02]  /*cad0*/  SYNCS.PHASECHK.TRANS64.TRYWAIT P0, [R7+URZ], R2 ;  /* 0x00000002070075a7 */ /* 0x000e24000800017f */
[----:B------:R-:W-:-:S04]  /*cae0*/  ISETP.NE.AND P1, PT, R12, 0x5, PT ;  /* 0x000000050c00780c */ /* 0x000fc80003f25270 */
[----:B------:R-:W-:Y:S02]  /*caf0*/  SEL R5, RZ, 0x1, P1 ;  /* 0x00000001ff057807 */ /* 0x000fe40000800000 */
[----:B------:R-:W-:Y:S02]  /*cb00*/  SEL R12, R12, RZ, P1 ;  /* 0x000000ff0c0c7207 */ /* 0x000fe40000800000 */
[----:B------:R-:W-:-:S03]  /*cb10*/  LOP3.LUT R5, R0, R5, RZ, 0x3c, !PT ;  /* 0x0000000500057212 */ /* 0x000fc600078e3cff */
[----:B------:R-:W-:Y:S01]  /*cb20*/  IMAD R9, R12, 0x8, R3 ;  /* 0x000000080c097824 */ /* 0x000fe200078e0203 */
[----:B------:R-:W-:Y:S01]  /*cb30*/  SHF.L.U32 R4, R5, 0x1f, RZ ;  /* 0x0000001f05047819 */ /* 0x000fe200000006ff */
[----:B0-----:R-:W-:Y:S06]  /*cb40*/  @!P0 BRA `(.L_x_310) ;  /* 0x0000000400008947 */ /* 0x001fec0003800000 */
.L_x_322:
[----:B------:R-:W1:Y:S01]  /*cb50*/  SYNCS.PHASECHK.TRANS64.TRYWAIT P0, [R9+URZ], R4 ;  /* 0x00000004090075a7 */ /* 0x000e62000800017f */
[----:B------:R-:W-:-:S05]  /*cb60*/  VIADD R0, R12, 0x1 ;  /* 0x000000010c007836 */ /* 0x000fca0000000000 */
[----:B------:R-:W-:-:S04]  /*cb70*/  ISETP.NE.AND P1, PT, R0, 0x5, PT ;  /* 0x000000050000780c */ /* 0x000fc80003f25270 */
[----:B0-----:R-:W-:Y:S02]  /*cb80*/  SEL R2, RZ, 0x1, P1 ;  /* 0x00000001ff027807 */ /* 0x001fe40000800000 */
[----:B------:R-:W-:Y:S02]  /*cb90*/  SEL R0, R0, RZ, P1 ;  /* 0x000000ff00007207 */ /* 0x000fe40000800000 */
[----:B------:R-:W-:-:S03]  /*cba0*/  LOP3.LUT R7, R5, R2, RZ, 0x3c, !PT ;  /* 0x0000000205077212 */ /* 0x000fc600078e3cff */
[----:B------:R-:W-:Y:S01]  /*cbb0*/  IMAD R6, R0, 0x8, R3 ;  /* 0x0000000800067824 */ /* 0x000fe200078e0203 */
[----:B------:R-:W-:Y:S01]  /*cbc0*/  SHF.L.U32 R5, R7, 0x1f, RZ ;  /* 0x0000001f07057819 */ /* 0x000fe200000006ff */
[----:B-1----:R-:W-:Y:S06]  /*cbd0*/  @!P0 BRA `(.L_x_311) ;  /* 0x0000000000f08947 */ /* 0x002fec0003800000 */
.L_x_323:
[----:B------:R-:W1:Y:S01]  /*cbe0*/  SYNCS.PHASECHK.TRANS64.TRYWAIT P0, [R6+URZ], R5 ;  /* 0x00000005060075a7 */ /* 0x000e62000800017f */
[----:B------:R-:W-:-:S05]  /*cbf0*/  VIADD R0, R0, 0x1 ;  /* 0x0000000100007836 */ /* 0x000fca0000000000 */
[----:B------:R-:W-:-:S04]  /*cc00*/  ISETP.NE.AND P1, PT, R0, 0x5, PT ;  /* 0x000000050000780c */ /* 0x000fc80003f25270 */
[----:B------:R-:W-:Y:S02]  /*cc10*/  SEL R2, RZ, 0x1, P1 ;  /* 0x00000001ff027807 */ /* 0x000fe40000800000 */
[----:B------:R-:W-:Y:S02]  /*cc20*/  SEL R0, R0, RZ, P1 ;  /* 0x000000ff00007207 */ /* 0x000fe40000800000 */
[----:B------:R-:W-:-:S03]  /*cc30*/  LOP3.LUT R7, R7, R2, RZ, 0x3c, !PT ;  /* 0x0000000207077212 */ /* 0x000fc600078e3cff */
[----:B0-----:R-:W-:Y:S01]  /*cc40*/  IMAD R9, R0, 0x8, R3 ;  /* 0x0000000800097824 */ /* 0x001fe200078e0203 */
[----:B------:R-:W-:Y:S01]  /*cc50*/  SHF.L.U32 R4, R7, 0x1f, RZ ;  /* 0x0000001f07047819 */ /* 0x000fe200000006ff */
[----:B-1----:R-:W-:Y:S06]  /*cc60*/  @!P0 BRA `(.L_x_312) ;  /* 0x0000000000e08947 */ /* 0x002fec0003800000 */
.L_x_324:
[----:B------:R-:W1:Y:S01]  /*cc70*/  SYNCS.PHASECHK.TRANS64.TRYWAIT P0, [R9+URZ], R4 ;  /* 0x00000004090075a7 */ /* 0x000e62000800017f */
[----:B------:R-:W-:-:S05]  /*cc80*/  VIADD R0, R0, 0x1 ;  /* 0x0000000100007836 */ /* 0x000fca0000000000 */
[----:B------:R-:W-:-:S04]  /*cc90*/  ISETP.NE.AND P1, PT, R0, 0x5, PT ;  /* 0x000000050000780c */ /* 0x000fc80003f25270 */
[----:B------:R-:W-:Y:S02]  /*cca0*/  SEL R2, RZ, 0x1, P1 ;  /* 0x00000001ff027807 */ /* 0x000fe40000800000 */
[----:B------:R-:W-:Y:S02]  /*ccb0*/  SEL R0, R0, RZ, P1 ;  /* 0x000000ff00007207 */ /* 0x000fe40000800000 */
[----:B------:R-:W-:Y:S01]  /*ccc0*/  LOP3.LUT R2, R7, R2, RZ, 0x3c, !PT ;  /* 0x0000000207027212 */ /* 0x000fe200078e3cff */
[----:B-1----:R-:W-:Y:S06]  /*ccd0*/  @!P0 BRA `(.L_x_313) ;  /* 0x0000000000d88947 */ /* 0x002fec0003800000 */
.L_x_325:
[----:B------:R-:W-:Y:S01]  /*cce0*/  IMAD R3, R0, 0x8, R3 ;  /* 0x0000000800037824 */ /* 0x000fe200078e0203 */
[----:B------:R-:W-:-:S07]  /*ccf0*/  SHF.L.U32 R0, R2, 0x1f, RZ ;  /* 0x0000001f02007819 */ /* 0x000fce00000006ff */
.L_x_314:
[----:B--2---:R2:W3:Y:S02]  /*cd00*/  SYNCS.PHASECHK.TRANS64.TRYWAIT P0, [R3+URZ], R0 ;  /* 0x00000000030075a7 */ /* 0x0044e4000800017f */
[----:B---3--:R-:W-:Y:S05]  /*cd10*/  @!P0 NANOSLEEP.SYNCS 0x989680 ;  /* 0x009896800000895d */ /* 0x008fea0003900000 */
[----:B------:R-:W3:Y:S02]  /*cd20*/  @!P0 SYNCS.PHASECHK.TRANS64 P0, [R3+URZ], R0 ;  /* 0x00000000030085a7 */ /* 0x000ee4000800007f */
[----:B---3--:R-:W-:Y:S05]  /*cd30*/  @!P0 BRA `(.L_x_314) ;  /* 0xfffffffc00f08947 */ /* 0x008fea000383ffff */
.L_x_308:
[----:B------:R-:W-:Y:S05]  /*cd40*/  BSYNC B0 ;  /* 0x0000000000007941 */ /* 0x000fea0003800000 */
.L_x_307:
[----:B------:R-:W-:Y:S05]  /*cd50*/  EXIT ;  /* 0x000000000000794d */ /* 0x000fea0003800000 */
.L_x_21:
[----:B----4-:R4:W0:Y:S02]  /*cd60*/  SYNCS.PHASECHK.TRANS64.TRYWAIT P1, [R3+URZ], R0 ;  /* 0x00000000030075a7 */ /* 0x010824000802017f */
[----:B0-----:R-:W-:Y:S05]  /*cd70*/  @!P1 NANOSLEEP.SYNCS 0x989680 ;  /* 0x009896800000995d */ /* 0x001fea0003900000 */
[----:B------:R-:W0:Y:S02]  /*cd80*/  @!P1 SYNCS.PHASECHK.TRANS64 P1, [R3+URZ], R0 ;  /* 0x00000000030095a7 */ /* 0x000e24000802007f */
[----:B0-----:R-:W-:Y:S05]  /*cd90*/  @!P1 BRA `(.L_x_21) ;  /* 0xfffffffc00f09947 */ /* 0x001fea000383ffff */
[----:B------:R-:W-:Y:S05]  /*cda0*/  BRA `(.L_x_20) ;  /* 0xffffff4400e47947 */ /* 0x000fea000383ffff */
.L_x_26:
[----:B-1----:R1:W3:Y:S02]  /*cdb0*/  SYNCS.PHASECHK.TRANS64.TRYWAIT P1, [R5+URZ], R4 ;  /* 0x00000004050075a7 */ /* 0x0022e4000802017f */
[----:B---3--:R-:W-:Y:S05]  /*cdc0*/  @!P1 NANOSLEEP.SYNCS 0x989680 ;  /* 0x009896800000995d */ /* 0x008fea0003900000 */
[----:B------:R-:W3:Y:S02]  /*cdd0*/  @!P1 SYNCS.PHASECHK.TRANS64 P1, [R5+URZ], R4 ;  /* 0x00000004050095a7 */ /* 0x000ee4000802007f */
[----:B---3--:R-:W-:Y:S05]  /*cde0*/  @!P1 BRA `(.L_x_26) ;  /* 0xfffffffc00f09947 */ /* 0x008fea000383ffff */
[----:B------:R-:W-:Y:S05]  /*cdf0*/  BRA `(.L_x_25) ;  /* 0xffffff4c00e87947 */ /* 0x000fea000383ffff */
.L_x_295:
[----:B------:R-:W-:Y:S01]  /*ce00*/  BSSY B1, `(.L_x_315) ;  /* 0x0000006000017945 */ /* 0x000fe20003800000 */
[----:B------:R-:W-:-:S07]  /*ce10*/  IMAD.MOV.U32 R15, RZ, RZ, -0x1 ;  /* 0xffffffffff0f7424 */ /* 0x000fce00078e00ff */
[----:B------:R-:W-:Y:S05]  /*ce20*/  WARPSYNC.COLLECTIVE R15, `(.L_x_316) ;  /* 0x000000000f0c7348 */ /* 0x000fea0003c00000 */
[----:B------:R-:W-:Y:S02]  /*ce30*/  ELECT P6, UR62, PT ;  /* 0x00000000003e782f */ /* 0x000fe400038c0000 */
[----:B------:R-:W-:Y:S01]  /*ce40*/  MOV R14, UR62 ;  /* 0x0000003e000e7c02 */ /* 0x000fe20008000f00 */
[----:B------:R-:W-:Y:S10]  /*ce50*/  ENDCOLLECTIVE ;  /* 0x000000000000791b */ /* 0x000ff40003800000 */
.L_x_316:
[----:B------:R-:W-:Y:S05]  /*ce60*/  BSYNC B1 ;  /* 0x0000000000017941 */ /* 0x000fea0003800000 */
.L_x_315:
[----:B------:R-:W-:Y:S05]  /*ce70*/  BRA `(.L_x_317) ;  /* 0xffffffec00e47947 */ /* 0x000fea000383ffff */
.L_x_298:
[----:B0-----:R0:W1:Y:S02]  /*ce80*/  SYNCS.PHASECHK.TRANS64.TRYWAIT P0, [R14+URZ+0x28], R7 ;  /* 0x000028070e0075a7 */ /* 0x001064000800017f */
[----:B-1----:R-:W-:Y:S05]  /*ce90*/  @!P0 NANOSLEEP.SYNCS 0x989680 ;  /* 0x009896800000895d */ /* 0x002fea0003900000 */
[----:B------:R-:W1:Y:S02]  /*cea0*/  @!P0 SYNCS.PHASECHK.TRANS64 P0, [R14+URZ+0x28], R7 ;  /* 0x000028070e0085a7 */ /* 0x000e64000800007f */
[----:B-1----:R-:W-:Y:S05]  /*ceb0*/  @!P0 BRA `(.L_x_298) ;  /* 0xfffffffc00f08947 */ /* 0x002fea000383ffff */
[----:B------:R-:W-:Y:S05]  /*cec0*/  BRA `(.L_x_318) ;  /* 0xfffffff000207947 */ /* 0x000fea000383ffff */
.L_x_306:
[----:B------:R-:W-:Y:S01]  /*ced0*/  BSSY B0, `(.L_x_319) ;  /* 0x0000006000007945 */ /* 0x000fe20003800000 */
[----:B------:R-:W-:-:S07]  /*cee0*/  IMAD.MOV.U32 R15, RZ, RZ, -0x1 ;  /* 0xffffffffff0f7424 */ /* 0x000fce00078e00ff */
[----:B------:R-:W-:Y:S05]  /*cef0*/  WARPSYNC.COLLECTIVE R15, `(.L_x_320) ;  /* 0x000000000f0c7348 */ /* 0x000fea0003c00000 */
[----:B------:R-:W-:Y:S02]  /*cf00*/  ELECT P6, UR62, PT ;  /* 0x00000000003e782f */ /* 0x000fe400038c0000 */
[----:B------:R-:W-:Y:S01]  /*cf10*/  MOV R14, UR62 ;  /* 0x0000003e000e7c02 */ /* 0x000fe20008000f00 */
[----:B------:R-:W-:Y:S10]  /*cf20*/  ENDCOLLECTIVE ;  /* 0x000000000000791b */ /* 0x000ff40003800000 */
.L_x_320:
[----:B------:R-:W-:Y:S05]  /*cf30*/  BSYNC B0 ;  /* 0x0000000000007941 */ /* 0x000fea0003800000 */
.L_x_319:
[----:B------:R-:W-:Y:S05]  /*cf40*/  BRA `(.L_x_321) ;  /* 0xfffffff800ac7947 */ /* 0x000fea000383ffff */
.L_x_310:
[----:B0-----:R0:W1:Y:S02]  /*cf50*/  SYNCS.PHASECHK.TRANS64.TRYWAIT P0, [R7+URZ], R2 ;  /* 0x00000002070075a7 */ /* 0x001064000800017f */
[----:B-1----:R-:W-:Y:S05]  /*cf60*/  @!P0 NANOSLEEP.SYNCS 0x989680 ;  /* 0x009896800000895d */ /* 0x002fea0003900000 */
[----:B------:R-:W1:Y:S02]  /*cf70*/  @!P0 SYNCS.PHASECHK.TRANS64 P0, [R7+URZ], R2 ;  /* 0x00000002070085a7 */ /* 0x000e64000800007f */
[----:B-1----:R-:W-:Y:S05]  /*cf80*/  @!P0 BRA `(.L_x_310) ;  /* 0xfffffffc00f08947 */ /* 0x002fea000383ffff */
[----:B------:R-:W-:Y:S05]  /*cf90*/  BRA `(.L_x_322) ;  /* 0xfffffff800ec7947 */ /* 0x000fea000383ffff */
.L_x_311:
[----:B0-----:R0:W1:Y:S02]  /*cfa0*/  SYNCS.PHASECHK.TRANS64.TRYWAIT P0, [R9+URZ], R4 ;  /* 0x00000004090075a7 */ /* 0x001064000800017f */
[----:B-1----:R-:W-:Y:S05]  /*cfb0*/  @!P0 NANOSLEEP.SYNCS 0x989680 ;  /* 0x009896800000895d */ /* 0x002fea0003900000 */
[----:B------:R-:W1:Y:S02]  /*cfc0*/  @!P0 SYNCS.PHASECHK.TRANS64 P0, [R9+URZ], R4 ;  /* 0x00000004090085a7 */ /* 0x000e64000800007f */
[----:B-1----:R-:W-:Y:S05]  /*cfd0*/  @!P0 BRA `(.L_x_311) ;  /* 0xfffffffc00f08947 */ /* 0x002fea000383ffff */
[----:B------:R-:W-:Y:S05]  /*cfe0*/  BRA `(.L_x_323) ;  /* 0xfffffff800fc7947 */ /* 0x000fea000383ffff */
.L_x_312:
[----:B0-----:R0:W1:Y:S02]  /*cff0*/  SYNCS.PHASECHK.TRANS64.TRYWAIT P0, [R6+URZ], R5 ;  /* 0x00000005060075a7 */ /* 0x001064000800017f */
[----:B-1----:R-:W-:Y:S05]  /*d000*/  @!P0 NANOSLEEP.SYNCS 0x989680 ;  /* 0x009896800000895d */ /* 0x002fea0003900000 */
[----:B------:R-:W1:Y:S02]  /*d010*/  @!P0 SYNCS.PHASECHK.TRANS64 P0, [R6+URZ], R5 ;  /* 0x00000005060085a7 */ /* 0x000e64000800007f */
[----:B-1----:R-:W-:Y:S05]  /*d020*/  @!P0 BRA `(.L_x_312) ;  /* 0xfffffffc00f08947 */ /* 0x002fea000383ffff */
[----:B------:R-:W-:Y:S05]  /*d030*/  BRA `(.L_x_324) ;  /* 0xfffffffc000c7947 */ /* 0x000fea000383ffff */
.L_x_313:
[----:B-1----:R1:W2:Y:S02]  /*d040*/  SYNCS.PHASECHK.TRANS64.TRYWAIT P0, [R9+URZ], R4 ;  /* 0x00000004090075a7 */ /* 0x0022a4000800017f */
[----:B--2---:R-:W-:Y:S05]  /*d050*/  @!P0 NANOSLEEP.SYNCS 0x989680 ;  /* 0x009896800000895d */ /* 0x004fea0003900000 */
[----:B------:R-:W2:Y:S02]  /*d060*/  @!P0 SYNCS.PHASECHK.TRANS64 P0, [R9+URZ], R4 ;  /* 0x00000004090085a7 */ /* 0x000ea4000800007f */
[----:B--2---:R-:W-:Y:S05]  /*d070*/  @!P0 BRA `(.L_x_313) ;  /* 0xfffffffc00f08947 */ /* 0x004fea000383ffff */
[----:B------:R-:W-:Y:S05]  /*d080*/  BRA `(.L_x_325) ;  /* 0xfffffffc00147947 */ /* 0x000fea000383ffff */
.L_x_326:
[----:B------:R-:W-:-:S00]  /*d090*/  BRA `(.L_x_326) ;  /* 0xfffffffc00fc7947 */ /* 0x000fc0000383ffff */
[----:B------:R-:W-:-:S00]  /*d0a0*/  NOP ;  /* 0x0000000000007918 */ /* 0x000fc00000000000 */
        /* <DEDUP_REMOVED lines=13> */
.L_x_327:


//--------------------- .nv.global.init           --------------------------
	.section	.nv.global.init,"aw",@progbits
.nv.global.init:
	.type		$str$22,@object
	.size		$str$22,($str$23 - $str$22)
$str$22:
        /*0000*/ 	.byte	0x6b, 0x5f, 0x74, 0x69, 0x6c, 0x65, 0x5f, 0x63, 0x6f, 0x75, 0x6e, 0x74, 0x20, 0x3e, 0x3d, 0x20
        /*0010*/ 	.byte	0x31, 0x00
	.type		$str$23,@object
	.size		$str$23,(__unnamed_1 - $str$23)
$str$23:
        /*0012*/ 	.byte	0x2f, 0x74, 0x6d, 0x70, 0x2f, 0x63, 0x75, 0x74, 0x6c, 0x61, 0x73, 0x73, 0x5f, 0x73, 0x77, 0x65
        /*0022*/ 	.byte	0x65, 0x70, 0x5f, 0x73, 0x72, 0x63, 0x2f, 0x69, 0x6e, 0x63, 0x6c, 0x75, 0x64, 0x65, 0x2f, 0x63
        /*0032*/ 	.byte	0x75, 0x74, 0x6c, 0x61, 0x73, 0x73, 0x2f, 0x67, 0x65, 0x6d, 0x6d, 0x2f, 0x63, 0x6f, 0x6c, 0x6c
        /*0042*/ 	.byte	0x65, 0x63, 0x74, 0x69, 0x76, 0x65, 0x2f, 0x73, 0x6d, 0x39, 0x30, 0x5f, 0x6d, 0x6d, 0x61, 0x5f
        /*0052*/ 	.byte	0x74, 0x6d, 0x61, 0x5f, 0x67, 0x6d, 0x6d, 0x61, 0x5f, 0x73, 0x73, 0x5f, 0x77, 0x61, 0x72, 0x70
        /*0062*/ 	.byte	0x73, 0x70, 0x65, 0x63, 0x69, 0x61, 0x6c, 0x69, 0x7a, 0x65, 0x64, 0x2e, 0x68, 0x70, 0x70, 0x00
	.type		__unnamed_1,@object
	.size		__unnamed_1,(.L_0 - __unnamed_1)
__unnamed_1:
        /*0072*/ 	.byte	0x76, 0x6f, 0x69, 0x64, 0x20, 0x63, 0x75, 0x74, 0x6c, 0x61, 0x73, 0x73, 0x3a, 0x3a, 0x67, 0x65
        /* <DEDUP_REMOVED lines=181> */
        /*0bd2*/ 	.byte	0x3a, 0x3a, 0x69, 0x64, 0x65, 0x6e, 0x74, 0x69, 0x74, 0x79, 0x5d, 0x00
.L_0:


//--------------------- .nv.shared._ZN7cutlass13device_kernelINS_4gemm6kernel13GemmUniversalIN4cute5tupleIJiiiiEEENS1_10collective13CollectiveMmaINS1_34MainloopSm90TmaGmmaWarpSpecializedILi5ENS5_IJNS4_1CILi2EEESB_NSA_ILi1EEEEEENS1_35KernelTmaWarpSpecializedCooperativeEEENS5_IJNSA_ILi256EEENSA_ILi128EEESH_EEENS_10bfloat16_tENS5_IJlSC_lEEESJ_SK_NS4_8TiledMMAINS4_8MMA_AtomIJNS4_4SM904GMMA28MMA_64x128x16_F32BF16BF16_SSILNSO_5MajorE0ELSQ_0ELNSO_7ScaleInE1ELSR_1EEEEEENS4_6LayoutINS5_IJSB_SC_SC_EEENS5_IJSC_NSA_ILi0EEESW_EEEEENS5_IJNS4_10UnderscoreESZ_SZ_EEEEENS4_23SM90_TMA_LOAD_MULTICASTENS4_14ComposedLayoutINS4_7SwizzleILi3ELi4ELi3EEENS4_18smem_ptr_flag_bitsILi16EEENSU_INS5_IJNSA_ILi8EEENSA_ILi64EEEEEENS5_IJS19_SC_EEEEEEEvNS4_8identityES12_S1D_vS1E_EENS_8epilogue10collective6detail29Sm90TmaWarpSpecializedAdapterINS1H_15DefaultEpilogueISJ_SK_SK_NS1G_6thread17LinearCombinationISJ_Li1EffLNS1L_9ScaleType4KindE0ELNS_15FloatRoundStyleE2ESJ_EENS1_15EpilogueDefaultEEEEEvvEEEEvNT_6ParamsE --------------------------
	.section	.nv.shared._ZN7cutlass13device_kernelINS_4gemm6kernel13GemmUniversalIN4cute5tupleIJiiiiEEENS1_10collective13CollectiveMmaINS1_34MainloopSm90TmaGmmaWarpSpecializedILi5ENS5_IJNS4_1CILi2EEESB_NSA_ILi1EEEEEENS1_35KernelTmaWarpSpecializedCooperativeEEENS5_IJNSA_ILi256EEENSA_ILi128EEESH_EEENS_10bfloat16_tENS5_IJlSC_lEEESJ_SK_NS4_8TiledMMAINS4_8MMA_AtomIJNS4_4SM904GMMA28MMA_64x128x16_F32BF16BF16_SSILNSO_5MajorE0ELSQ_0ELNSO_7ScaleInE1ELSR_1EEEEEENS4_6LayoutINS5_IJSB_SC_SC_EEENS5_IJSC_NSA_ILi0EEESW_EEEEENS5_IJNS4_10UnderscoreESZ_SZ_EEEEENS4_23SM90_TMA_LOAD_MULTICASTENS4_14ComposedLayoutINS4_7SwizzleILi3ELi4ELi3EEENS4_18smem_ptr_flag_bitsILi16EEENSU_INS5_IJNSA_ILi8EEENSA_ILi64EEEEEENS5_IJS19_SC_EEEEEEEvNS4_8identityES12_S1D_vS1E_EENS_8epilogue10collective6detail29Sm90TmaWarpSpecializedAdapterINS1H_15DefaultEpilogueISJ_SK_SK_NS1G_6thread17LinearCombinationISJ_Li1EffLNS1L_9ScaleType4KindE0ELNS_15FloatRoundStyleE2ESJ_EENS1_15EpilogueDefaultEEEEEvvEEEEvNT_6ParamsE,"aw",@nobits
	.sectionflags	@""
	.align	16
	.zero		1024


//--------------------- .nv.shared.reserved.0     --------------------------
	.section	.nv.shared.reserved.0,"aw",@nobits
	.weak		__nv_reservedSMEM_offset_0_alias
	.size		__nv_reservedSMEM_offset_0_alias, 0, 0
	.other		__nv_reservedSMEM_offset_0_alias,@"STO_CUDA_RESERVED_SHARED STV_DEFAULT"
__nv_reservedSMEM_offset_0_alias:
	.zero		0


//--------------------- .nv.global                --------------------------
	.section	.nv.global,"aw",@nobits
.nv.global:
	.type		_ZN39_INTERNAL_e4ce0003_4_k_cu_43de7299_41984cute1_E,@object
	.size		_ZN39_INTERNAL_e4ce0003_4_k_cu_43de7299_41984cute1_E,(_ZN39_INTERNAL_e4ce0003_4_k_cu_43de7299_41984cuda3std3__45__cpo6cbeginE - _ZN39_INTERNAL_e4ce0003_4_k_cu_43de7299_41984cute1_E)
_ZN39_INTERNAL_e4ce0003_4_k_cu_43de7299_41984cute1_E:
	.zero		1
	.type		_ZN39_INTERNAL_e4ce0003_4_k_cu_43de7299_41984cuda3std3__45__cpo6cbeginE,@object
	.size		_ZN39_INTERNAL_e4ce0003_4_k_cu_43de7299_41984cuda3std3__45__cpo6cbeginE,(_ZN39_INTERNAL_e4ce0003_4_k_cu_43de7299_41984cuda3std3__48in_placeE - _ZN39_INTERNAL_e4ce0003_4_k_cu_43de7299_41984cuda3std3__45__cpo6cbeginE)
_ZN39_INTERNAL_e4ce0003_4_k_cu_43de7299_41984cuda3std3__45__cpo6cbeginE:
	.zero		1
	.type		_ZN39_INTERNAL_e4ce0003_4_k_cu_43de7299_41984cuda3std3__48in_placeE,@object
	.size		_ZN39_INTERNAL_e4ce0003_4_k_cu_43de7299_41984cuda3std3__48in_placeE,(_ZN39_INTERNAL_e4ce0003_4_k_cu_43de7299_41984cuda3std6ranges3__45__cpo9iter_moveE - _ZN39_INTERNAL_e4ce0003_4_k_cu_43de7299_41984cuda3std3__48in_placeE)
_ZN39_INTERNAL_e4ce0003_4_k_cu_43de7299_41984cuda3std3__48in_placeE:
	.zero		1
	.type		_ZN39_INTERNAL_e4ce0003_4_k_cu_43de7299_41984cuda3std6ranges3__45__cpo9iter_moveE,@object
	.size		_ZN39_INTERNAL_e4ce0003_4_k_cu_43de7299_41984cuda3std6ranges3__45__cpo9iter_moveE,(_ZN39_INTERNAL_e4ce0003_4_k_cu_43de7299_41984cuda3std3__45__cpo5beginE - _ZN39_INTERNAL_e4ce0003_4_k_cu_43de7299_41984cuda3std6ranges3__45__cpo9iter_moveE)
_ZN39_INTERNAL_e4ce0003_4_k_cu_43de7299_41984cuda3std6ranges3__45__cpo9iter_moveE:
	.zero		1
	.type		_ZN39_INTERNAL_e4ce0003_4_k_cu_43de7299_41984cuda3std3__45__cpo5beginE,@object
	.size		_ZN39_INTERNAL_e4ce0003_4_k_cu_43de7299_41984cuda3std3__45__cpo5beginE,(_ZN39_INTERNAL_e4ce0003_4_k_cu_43de7299_41984cuda3std3__441_GLOBAL__N__e4ce0003_4_k_cu_43de7299_41986ignoreE - _ZN39_INTERNAL_e4ce0003_4_k_cu_43de7299_41984cuda3std3__45__cpo5beginE)
_ZN39_INTERNAL_e4ce0003_4_k_cu_43de7299_41984cuda3std3__45__cpo5beginE:
	.zero		1
	.type		_ZN39_INTERNAL_e4ce0003_4_k_cu_43de7299_41984cuda3std3__441_GLOBAL__N__e4ce0003_4_k_cu_43de7299_41986ignoreE,@object
	.size		_ZN39_INTERNAL_e4ce0003_4_k_cu_43de7299_41984cuda3std3__441_GLOBAL__N__e4ce0003_4_k_cu_43de7299_41986ignoreE,(_ZN39_INTERNAL_e4ce0003_4_k_cu_43de7299_41984cute7productE - _ZN39_INTERNAL_e4ce0003_4_k_cu_43de7299_41984cuda3std3__441_GLOBAL__N__e4ce0003_4_k_cu_43de7299_41986ignoreE)
_ZN39_INTERNAL_e4ce0003_4_k_cu_43de7299_41984cuda3std3__441_GLOBAL__N__e4ce0003_4_k_cu_43de7299_41986ignoreE:
	.zero		1
	.type		_ZN39_INTERNAL_e4ce0003_4_k_cu_43de7299_41984cute7productE,@object
	.size		_ZN39_INTERNAL_e4ce0003_4_k_cu_43de7299_41984cute7productE,(_ZN39_INTERNAL_e4ce0003_4_k_cu_43de7299_41984cuda3std3__45__cpo3endE - _ZN39_INTERNAL_e4ce0003_4_k_cu_43de7299_41984cute7productE)
_ZN39_INTERNAL_e4ce0003_4_k_cu_43de7299_41984cute7productE:
	.zero		1
	.type		_ZN39_INTERNAL_e4ce0003_4_k_cu_43de7299_41984cuda3std3__45__cpo3endE,@object
	.size		_ZN39_INTERNAL_e4ce0003_4_k_cu_43de7299_41984cuda3std3__45__cpo3endE,(_ZN39_INTERNAL_e4ce0003_4_k_cu_43de7299_41984cuda3std3__419piecewise_constructE - _ZN39_INTERNAL_e4ce0003_4_k_cu_43de7299_41984cuda3std3__45__cpo3endE)
_ZN39_INTERNAL_e4ce0003_4_k_cu_43de7299_41984cuda3std3__45__cpo3endE:
	.zero		1
	.type		_ZN39_INTERNAL_e4ce0003_4_k_cu_43de7299_41984cuda3std3__419piecewise_constructE,@object
	.size		_ZN39_INTERNAL_e4ce0003_4_k_cu_43de7299_41984cuda3std3__419piecewise_constructE,(_ZN39_INTERNAL_e4ce0003_4_k_cu_43de7299_41984cuda3std3__45__cpo4cendE - _ZN39_INTERNAL_e4ce0003_4_k_cu_43de7299_41984cuda3std3__419piecewise_constructE)
_ZN39_INTERNAL_e4ce0003_4_k_cu_43de7299_41984cuda3std3__419piecewise_constructE:
	.zero		1
	.type		_ZN39_INTERNAL_e4ce0003_4_k_cu_43de7299_41984cuda3std3__45__cpo4cendE,@object
	.size		_ZN39_INTERNAL_e4ce0003_4_k_cu_43de7299_41984cuda3std3__45__cpo4cendE,(_ZN39_INTERNAL_e4ce0003_4_k_cu_43de7299_41984cuda3std6ranges3__45__cpo4swapE - _ZN39_INTERNAL_e4ce0003_4_k_cu_43de7299_41984cuda3std3__45__cpo4cendE)
_ZN39_INTERNAL_e4ce0003_4_k_cu_43de7299_41984cuda3std3__45__cpo4cendE:
	.zero		1
	.type		_ZN39_INTERNAL_e4ce0003_4_k_cu_43de7299_41984cuda3std6ranges3__45__cpo4swapE,@object
	.size		_ZN39_INTERNAL_e4ce0003_4_k_cu_43de7299_41984cuda3std6ranges3__45__cpo4swapE,(.L_8 - _ZN39_INTERNAL_e4ce0003_4_k_cu_43de7299_41984cuda3std6ranges3__45__cpo4swapE)
_ZN39_INTERNAL_e4ce0003_4_k_cu_43de7299_41984cuda3std6ranges3__45__cpo4swapE:
	.zero		1
.L_8:


//--------------------- .nv.constant0._ZN7cutlass13device_kernelINS_4gemm6kernel13GemmUniversalIN4cute5tupleIJiiiiEEENS1_10collective13CollectiveMmaINS1_34MainloopSm90TmaGmmaWarpSpecializedILi5ENS5_IJNS4_1CILi2EEESB_NSA_ILi1EEEEEENS1_35KernelTmaWarpSpecializedCooperativeEEENS5_IJNSA_ILi256EEENSA_ILi128EEESH_EEENS_10bfloat16_tENS5_IJlSC_lEEESJ_SK_NS4_8TiledMMAINS4_8MMA_AtomIJNS4_4SM904GMMA28MMA_64x128x16_F32BF16BF16_SSILNSO_5MajorE0ELSQ_0ELNSO_7ScaleInE1ELSR_1EEEEEENS4_6LayoutINS5_IJSB_SC_SC_EEENS5_IJSC_NSA_ILi0EEESW_EEEEENS5_IJNS4_10UnderscoreESZ_SZ_EEEEENS4_23SM90_TMA_LOAD_MULTICASTENS4_14ComposedLayoutINS4_7SwizzleILi3ELi4ELi3EEENS4_18smem_ptr_flag_bitsILi16EEENSU_INS5_IJNSA_ILi8EEENSA_ILi64EEEEEENS5_IJS19_SC_EEEEEEEvNS4_8identityES12_S1D_vS1E_EENS_8epilogue10collective6detail29Sm90TmaWarpSpecializedAdapterINS1H_15DefaultEpilogueISJ_SK_SK_NS1G_6thread17LinearCombinationISJ_Li1EffLNS1L_9ScaleType4KindE0ELNS_15FloatRoundStyleE2ESJ_EENS1_15EpilogueDefaultEEEEEvvEEEEvNT_6ParamsE --------------------------
	.section	.nv.constant0._ZN7cutlass13device_kernelINS_4gemm6kernel13GemmUniversalIN4cute5tupleIJiiiiEEENS1_10collective13CollectiveMmaINS1_34MainloopSm90TmaGmmaWarpSpecializedILi5ENS5_IJNS4_1CILi2EEESB_NSA_ILi1EEEEEENS1_35KernelTmaWarpSpecializedCooperativeEEENS5_IJNSA_ILi256EEENSA_ILi128EEESH_EEENS_10bfloat16_tENS5_IJlSC_lEEESJ_SK_NS4_8TiledMMAINS4_8MMA_AtomIJNS4_4SM904GMMA28MMA_64x128x16_F32BF16BF16_SSILNSO_5MajorE0ELSQ_0ELNSO_7ScaleInE1ELSR_1EEEEEENS4_6LayoutINS5_IJSB_SC_SC_EEENS5_IJSC_NSA_ILi0EEESW_EEEEENS5_IJNS4_10UnderscoreESZ_SZ_EEEEENS4_23SM90_TMA_LOAD_MULTICASTENS4_14ComposedLayoutINS4_7SwizzleILi3ELi4ELi3EEENS4_18smem_ptr_flag_bitsILi16EEENSU_INS5_IJNSA_ILi8EEENSA_ILi64EEEEEENS5_IJS19_SC_EEEEEEEvNS4_8identityES12_S1D_vS1E_EENS_8epilogue10collective6detail29Sm90TmaWarpSpecializedAdapterINS1H_15DefaultEpilogueISJ_SK_SK_NS1G_6thread17LinearCombinationISJ_Li1EffLNS1L_9ScaleType4KindE0ELNS_15FloatRoundStyleE2ESJ_EENS1_15EpilogueDefaultEEEEEvvEEEEvNT_6ParamsE,"a",@progbits
	.sectionflags	@""
	.align	4
.nv.constant0._ZN7cutlass13device_kernelINS_4gemm6kernel13GemmUniversalIN4cute5tupleIJiiiiEEENS1_10collective13CollectiveMmaINS1_34MainloopSm90TmaGmmaWarpSpecializedILi5ENS5_IJNS4_1CILi2EEESB_NSA_ILi1EEEEEENS1_35KernelTmaWarpSpecializedCooperativeEEENS5_IJNSA_ILi256EEENSA_ILi128EEESH_EEENS_10bfloat16_tENS5_IJlSC_lEEESJ_SK_NS4_8TiledMMAINS4_8MMA_AtomIJNS4_4SM904GMMA28MMA_64x128x16_F32BF16BF16_SSILNSO_5MajorE0ELSQ_0ELNSO_7ScaleInE1ELSR_1EEEEEENS4_6LayoutINS5_IJSB_SC_SC_EEENS5_IJSC_NSA_ILi0EEESW_EEEEENS5_IJNS4_10UnderscoreESZ_SZ_EEEEENS4_23SM90_TMA_LOAD_MULTICASTENS4_14ComposedLayoutINS4_7SwizzleILi3ELi4ELi3EEENS4_18smem_ptr_flag_bitsILi16EEENSU_INS5_IJNSA_ILi8EEENSA_ILi64EEEEEENS5_IJS19_SC_EEEEEEEvNS4_8identityES12_S1D_vS1E_EENS_8epilogue10collective6detail29Sm90TmaWarpSpecializedAdapterINS1H_15DefaultEpilogueISJ_SK_SK_NS1G_6thread17LinearCombinationISJ_Li1EffLNS1L_9ScaleType4KindE0ELNS_15FloatRoundStyleE2ESJ_EENS1_15EpilogueDefaultEEEEEvvEEEEvNT_6ParamsE:
	.zero		1664


//--------------------- SYMBOLS --------------------------

	.type		.nv.reservedSmem.offset0,@object
	.size		.nv.reservedSmem.offset0,0x4
	.type		__assertfail,@function
